//
// Generated by NVIDIA NVVM Compiler
//
// Compiler Build ID: CL-36424714
// Cuda compilation tools, release 13.0, V13.0.88
// Based on NVVM 20.0.0
//

.version 9.0
.target sm_100
.address_size 64

.extern .func  (.param .b32 func_retval0) vprintf
(
	.param .b64 vprintf_param_0,
	.param .b64 vprintf_param_1
)
;
.global .align 8 .u64 nodes;
.global .align 8 .u64 root;
.global .align 8 .u64 NIL;
.global .align 8 .u64 rtParent;
.global .align 8 .u64 rtSibling;
.global .align 4 .u32 nodeIndex;
.global .align 1 .b8 $str[13] = {78, 73, 76, 32, 99, 114, 101, 97, 116, 101, 100, 10};
.global .align 1 .b8 $str$1[15] = {84, 114, 101, 101, 32, 67, 114, 101, 97, 116, 101, 100, 32, 10};
.global .align 1 .b8 $str$2[2] = {10};
.global .align 1 .b8 $str$6[33] = {68, 117, 112, 108, 105, 99, 97, 116, 101, 32, 78, 111, 100, 101, 115, 32, 97, 114, 101, 32, 110, 111, 116, 32, 97, 108, 108, 111, 119, 101, 100, 10};
.global .align 1 .b8 $str$7[4] = {37, 100, 45};
.global .align 1 .b8 $str$8[3] = {37, 100};
.global .align 1 .b8 $str$9[3] = {32, 32};
.global .align 1 .b8 $str$10[19] = {83, 116, 97, 114, 116, 105, 110, 103, 32, 116, 104, 101, 32, 84, 114, 101, 101, 10};
.global .align 1 .b8 $str$11[11] = {80, 114, 101, 79, 114, 100, 101, 114, 58, 32};
.global .align 1 .b8 $str$12[10] = {73, 110, 79, 114, 100, 101, 114, 58, 32};
.global .align 1 .b8 $str$13[12] = {80, 111, 115, 116, 79, 114, 100, 101, 114, 58, 32};
.global .align 1 .b8 $str$14[6] = {68, 111, 110, 101, 10};

.func _Z13printPreorderP10par_rbNode(
	.param .b64 _Z13printPreorderP10par_rbNode_param_0
)
{
	.local .align 8 .b8 	__local_depot0[8];
	.reg .b64 	%SP;
	.reg .b64 	%SPL;
	.reg .pred 	%p<2>;
	.reg .b32 	%r<9>;
	.reg .b64 	%rd<13>;

	mov.u64 	%SPL, __local_depot0;
	cvta.local.u64 	%SP, %SPL;
	ld.param.u64 	%rd1, [_Z13printPreorderP10par_rbNode_param_0];
	ld.global.u64 	%rd2, [NIL];
	setp.eq.s64 	%p1, %rd1, %rd2;
	@%p1 bra 	$L__BB0_2;
	add.u64 	%rd3, %SP, 0;
	add.u64 	%rd4, %SPL, 0;
	ld.u32 	%r1, [%rd1];
	st.local.u32 	[%rd4], %r1;
	mov.u64 	%rd5, $str$7;
	cvta.global.u64 	%rd6, %rd5;
	{ // callseq 0, 0
	.param .b64 param0;
	st.param.b64 	[param0], %rd6;
	.param .b64 param1;
	st.param.b64 	[param1], %rd3;
	.param .b32 retval0;
	call.uni (retval0), 
	vprintf, 
	(
	param0, 
	param1
	);
	ld.param.b32 	%r2, [retval0];
	} // callseq 0
	ld.u32 	%r4, [%rd1+4];
	st.local.u32 	[%rd4], %r4;
	mov.u64 	%rd7, $str$8;
	cvta.global.u64 	%rd8, %rd7;
	{ // callseq 1, 0
	.param .b64 param0;
	st.param.b64 	[param0], %rd8;
	.param .b64 param1;
	st.param.b64 	[param1], %rd3;
	.param .b32 retval0;
	call.uni (retval0), 
	vprintf, 
	(
	param0, 
	param1
	);
	ld.param.b32 	%r5, [retval0];
	} // callseq 1
	mov.u64 	%rd9, $str$9;
	cvta.global.u64 	%rd10, %rd9;
	{ // callseq 2, 0
	.param .b64 param0;
	st.param.b64 	[param0], %rd10;
	.param .b64 param1;
	st.param.b64 	[param1], 0;
	.param .b32 retval0;
	call.uni (retval0), 
	vprintf, 
	(
	param0, 
	param1
	);
	ld.param.b32 	%r7, [retval0];
	} // callseq 2
	ld.u64 	%rd11, [%rd1+8];
	{ // callseq 3, 0
	.param .b64 param0;
	st.param.b64 	[param0], %rd11;
	call.uni 
	_Z13printPreorderP10par_rbNode, 
	(
	param0
	);
	} // callseq 3
	ld.u64 	%rd12, [%rd1+16];
	{ // callseq 4, 0
	.param .b64 param0;
	st.param.b64 	[param0], %rd12;
	call.uni 
	_Z13printPreorderP10par_rbNode, 
	(
	param0
	);
	} // callseq 4
$L__BB0_2:
	ret;

}
.func _Z12printInorderP10par_rbNode(
	.param .b64 _Z12printInorderP10par_rbNode_param_0
)
{
	.local .align 8 .b8 	__local_depot1[8];
	.reg .b64 	%SP;
	.reg .b64 	%SPL;
	.reg .pred 	%p<2>;
	.reg .b32 	%r<9>;
	.reg .b64 	%rd<13>;

	mov.u64 	%SPL, __local_depot1;
	cvta.local.u64 	%SP, %SPL;
	ld.param.u64 	%rd1, [_Z12printInorderP10par_rbNode_param_0];
	ld.global.u64 	%rd2, [NIL];
	setp.eq.s64 	%p1, %rd1, %rd2;
	@%p1 bra 	$L__BB1_2;
	add.u64 	%rd3, %SP, 0;
	add.u64 	%rd4, %SPL, 0;
	ld.u64 	%rd5, [%rd1+8];
	{ // callseq 5, 0
	.param .b64 param0;
	st.param.b64 	[param0], %rd5;
	call.uni 
	_Z12printInorderP10par_rbNode, 
	(
	param0
	);
	} // callseq 5
	ld.u32 	%r1, [%rd1];
	st.local.u32 	[%rd4], %r1;
	mov.u64 	%rd6, $str$7;
	cvta.global.u64 	%rd7, %rd6;
	{ // callseq 6, 0
	.param .b64 param0;
	st.param.b64 	[param0], %rd7;
	.param .b64 param1;
	st.param.b64 	[param1], %rd3;
	.param .b32 retval0;
	call.uni (retval0), 
	vprintf, 
	(
	param0, 
	param1
	);
	ld.param.b32 	%r2, [retval0];
	} // callseq 6
	ld.u32 	%r4, [%rd1+4];
	st.local.u32 	[%rd4], %r4;
	mov.u64 	%rd8, $str$8;
	cvta.global.u64 	%rd9, %rd8;
	{ // callseq 7, 0
	.param .b64 param0;
	st.param.b64 	[param0], %rd9;
	.param .b64 param1;
	st.param.b64 	[param1], %rd3;
	.param .b32 retval0;
	call.uni (retval0), 
	vprintf, 
	(
	param0, 
	param1
	);
	ld.param.b32 	%r5, [retval0];
	} // callseq 7
	mov.u64 	%rd10, $str$9;
	cvta.global.u64 	%rd11, %rd10;
	{ // callseq 8, 0
	.param .b64 param0;
	st.param.b64 	[param0], %rd11;
	.param .b64 param1;
	st.param.b64 	[param1], 0;
	.param .b32 retval0;
	call.uni (retval0), 
	vprintf, 
	(
	param0, 
	param1
	);
	ld.param.b32 	%r7, [retval0];
	} // callseq 8
	ld.u64 	%rd12, [%rd1+16];
	{ // callseq 9, 0
	.param .b64 param0;
	st.param.b64 	[param0], %rd12;
	call.uni 
	_Z12printInorderP10par_rbNode, 
	(
	param0
	);
	} // callseq 9
$L__BB1_2:
	ret;

}
.func _Z14printPostorderP10par_rbNode(
	.param .b64 _Z14printPostorderP10par_rbNode_param_0
)
{
	.local .align 8 .b8 	__local_depot2[8];
	.reg .b64 	%SP;
	.reg .b64 	%SPL;
	.reg .pred 	%p<2>;
	.reg .b32 	%r<9>;
	.reg .b64 	%rd<13>;

	mov.u64 	%SPL, __local_depot2;
	cvta.local.u64 	%SP, %SPL;
	ld.param.u64 	%rd1, [_Z14printPostorderP10par_rbNode_param_0];
	ld.global.u64 	%rd2, [NIL];
	setp.ne.s64 	%p1, %rd1, %rd2;
	@%p1 bra 	$L__BB2_2;
$L__BB2_1:
	ret;
$L__BB2_2:
	add.u64 	%rd3, %SP, 0;
	add.u64 	%rd4, %SPL, 0;
	ld.u64 	%rd5, [%rd1+8];
	{ // callseq 10, 0
	.param .b64 param0;
	st.param.b64 	[param0], %rd5;
	call.uni 
	_Z14printPostorderP10par_rbNode, 
	(
	param0
	);
	} // callseq 10
	ld.u64 	%rd6, [%rd1+16];
	{ // callseq 11, 0
	.param .b64 param0;
	st.param.b64 	[param0], %rd6;
	call.uni 
	_Z14printPostorderP10par_rbNode, 
	(
	param0
	);
	} // callseq 11
	ld.u32 	%r1, [%rd1];
	st.local.u32 	[%rd4], %r1;
	mov.u64 	%rd7, $str$7;
	cvta.global.u64 	%rd8, %rd7;
	{ // callseq 12, 0
	.param .b64 param0;
	st.param.b64 	[param0], %rd8;
	.param .b64 param1;
	st.param.b64 	[param1], %rd3;
	.param .b32 retval0;
	call.uni (retval0), 
	vprintf, 
	(
	param0, 
	param1
	);
	ld.param.b32 	%r2, [retval0];
	} // callseq 12
	ld.u32 	%r4, [%rd1+4];
	st.local.u32 	[%rd4], %r4;
	mov.u64 	%rd9, $str$8;
	cvta.global.u64 	%rd10, %rd9;
	{ // callseq 13, 0
	.param .b64 param0;
	st.param.b64 	[param0], %rd10;
	.param .b64 param1;
	st.param.b64 	[param1], %rd3;
	.param .b32 retval0;
	call.uni (retval0), 
	vprintf, 
	(
	param0, 
	param1
	);
	ld.param.b32 	%r5, [retval0];
	} // callseq 13
	mov.u64 	%rd11, $str$9;
	cvta.global.u64 	%rd12, %rd11;
	{ // callseq 14, 0
	.param .b64 param0;
	st.param.b64 	[param0], %rd12;
	.param .b64 param1;
	st.param.b64 	[param1], 0;
	.param .b32 retval0;
	call.uni (retval0), 
	vprintf, 
	(
	param0, 
	param1
	);
	ld.param.b32 	%r7, [retval0];
	} // callseq 14
	bra.uni 	$L__BB2_1;

}
	// .globl	_Z3RBTP10par_rbNode
.visible .entry _Z3RBTP10par_rbNode(
	.param .u64 .ptr .align 1 _Z3RBTP10par_rbNode_param_0
)
{
	.reg .pred 	%p<46>;
	.reg .b32 	%r<70>;
	.reg .b64 	%rd<191>;

	ld.param.u64 	%rd65, [_Z3RBTP10par_rbNode_param_0];
	cvta.to.global.u64 	%rd66, %rd65;
	mov.u64 	%rd67, $str$10;
	cvta.global.u64 	%rd68, %rd67;
	{ // callseq 15, 0
	.param .b64 param0;
	st.param.b64 	[param0], %rd68;
	.param .b64 param1;
	st.param.b64 	[param1], 0;
	.param .b32 retval0;
	call.uni (retval0), 
	vprintf, 
	(
	param0, 
	param1
	);
	ld.param.b32 	%r5, [retval0];
	} // callseq 15
	st.global.u64 	[nodes], %rd65;
	st.global.u64 	[NIL], %rd65;
	mov.b32 	%r7, 1;
	st.global.u32 	[%rd66+4], %r7;
	ld.global.u64 	%rd69, [NIL];
	mov.b32 	%r8, -1;
	st.u32 	[%rd69], %r8;
	ld.global.u64 	%rd70, [NIL];
	st.u64 	[%rd70+24], %rd70;
	st.u64 	[%rd70+16], %rd70;
	st.u64 	[%rd70+8], %rd70;
	mov.u64 	%rd71, $str;
	cvta.global.u64 	%rd72, %rd71;
	{ // callseq 16, 0
	.param .b64 param0;
	st.param.b64 	[param0], %rd72;
	.param .b64 param1;
	st.param.b64 	[param1], 0;
	.param .b32 retval0;
	call.uni (retval0), 
	vprintf, 
	(
	param0, 
	param1
	);
	ld.param.b32 	%r9, [retval0];
	} // callseq 16
	atom.global.add.u32 	%r11, [nodeIndex], 1;
	ld.global.u64 	%rd73, [nodes];
	ld.global.u32 	%r12, [nodeIndex];
	mul.wide.s32 	%rd74, %r12, 32;
	add.s64 	%rd75, %rd73, %rd74;
	st.u32 	[%rd75], %r8;
	ld.global.u64 	%rd76, [NIL];
	ld.global.u64 	%rd77, [nodes];
	ld.global.u32 	%r13, [nodeIndex];
	mul.wide.s32 	%rd78, %r13, 32;
	add.s64 	%rd79, %rd77, %rd78;
	st.u64 	[%rd79+24], %rd76;
	ld.global.u64 	%rd80, [nodes];
	add.s64 	%rd81, %rd80, %rd78;
	st.u64 	[%rd81+16], %rd76;
	ld.global.u64 	%rd82, [nodes];
	add.s64 	%rd83, %rd82, %rd78;
	st.u64 	[%rd83+8], %rd76;
	ld.global.u64 	%rd84, [nodes];
	add.s64 	%rd85, %rd84, %rd78;
	st.global.u64 	[rtParent], %rd85;
	atom.global.add.u32 	%r14, [nodeIndex], 1;
	ld.global.u32 	%r15, [nodeIndex];
	mul.wide.s32 	%rd86, %r15, 32;
	add.s64 	%rd87, %rd84, %rd86;
	st.u32 	[%rd87], %r8;
	ld.global.u64 	%rd88, [NIL];
	ld.global.u64 	%rd89, [nodes];
	ld.global.u32 	%r16, [nodeIndex];
	mul.wide.s32 	%rd90, %r16, 32;
	add.s64 	%rd91, %rd89, %rd90;
	st.u64 	[%rd91+24], %rd88;
	ld.global.u64 	%rd92, [nodes];
	add.s64 	%rd93, %rd92, %rd90;
	st.u64 	[%rd93+16], %rd88;
	ld.global.u64 	%rd94, [nodes];
	add.s64 	%rd95, %rd94, %rd90;
	st.u64 	[%rd95+8], %rd88;
	ld.global.u64 	%rd96, [nodes];
	add.s64 	%rd97, %rd96, %rd90;
	st.global.u64 	[rtSibling], %rd97;
	ld.global.u64 	%rd98, [NIL];
	st.global.u64 	[root], %rd98;
	ld.global.u64 	%rd99, [rtParent];
	st.u64 	[%rd99+24], %rd98;
	st.u64 	[%rd97+24], %rd99;
	ld.global.u64 	%rd100, [NIL];
	ld.global.u64 	%rd101, [rtSibling];
	st.u64 	[%rd101+16], %rd100;
	st.u64 	[%rd101+8], %rd100;
	ld.global.u64 	%rd102, [root];
	st.u64 	[%rd99+8], %rd102;
	st.u64 	[%rd99+16], %rd101;
	st.u32 	[%rd99+4], %r7;
	ld.global.u64 	%rd103, [rtSibling];
	st.u32 	[%rd103+4], %r7;
	ld.global.u64 	%rd104, [rtParent];
	ld.global.u64 	%rd105, [NIL];
	st.u64 	[%rd105+24], %rd104;
	mov.u64 	%rd106, $str$1;
	cvta.global.u64 	%rd107, %rd106;
	{ // callseq 17, 0
	.param .b64 param0;
	st.param.b64 	[param0], %rd107;
	.param .b64 param1;
	st.param.b64 	[param1], 0;
	.param .b32 retval0;
	call.uni (retval0), 
	vprintf, 
	(
	param0, 
	param1
	);
	ld.param.b32 	%r17, [retval0];
	} // callseq 17
	mov.u64 	%rd108, $str$2;
	cvta.global.u64 	%rd109, %rd108;
	{ // callseq 18, 0
	.param .b64 param0;
	st.param.b64 	[param0], %rd109;
	.param .b64 param1;
	st.param.b64 	[param1], 0;
	.param .b32 retval0;
	call.uni (retval0), 
	vprintf, 
	(
	param0, 
	param1
	);
	ld.param.b32 	%r19, [retval0];
	} // callseq 18
	mov.b32 	%r69, 0;
$L__BB3_1:
	ld.global.u64 	%rd177, [root];
	ld.global.u64 	%rd2, [NIL];
	setp.eq.s64 	%p1, %rd177, %rd2;
	@%p1 bra 	$L__BB3_2;
	bra.uni 	$L__BB3_3;
$L__BB3_2:
	atom.global.add.u32 	%r45, [nodeIndex], 1;
	ld.global.u64 	%rd151, [nodes];
	ld.global.u32 	%r46, [nodeIndex];
	mul.wide.s32 	%rd152, %r46, 32;
	add.s64 	%rd153, %rd151, %rd152;
	st.u32 	[%rd153], %r69;
	ld.global.u64 	%rd154, [NIL];
	ld.global.u64 	%rd155, [nodes];
	ld.global.u32 	%r47, [nodeIndex];
	mul.wide.s32 	%rd156, %r47, 32;
	add.s64 	%rd157, %rd155, %rd156;
	st.u64 	[%rd157+24], %rd154;
	ld.global.u64 	%rd158, [nodes];
	add.s64 	%rd159, %rd158, %rd156;
	st.u64 	[%rd159+16], %rd154;
	ld.global.u64 	%rd160, [nodes];
	add.s64 	%rd161, %rd160, %rd156;
	st.u64 	[%rd161+8], %rd154;
	ld.global.u64 	%rd162, [nodes];
	add.s64 	%rd163, %rd162, %rd156;
	st.global.u64 	[root], %rd163;
	mov.b32 	%r48, 1;
	st.u32 	[%rd163+4], %r48;
	bra.uni 	$L__BB3_96;
$L__BB3_3:
	mov.u64 	%rd3, %rd177;
	ld.u32 	%r2, [%rd3];
	setp.ne.s32 	%p2, %r69, %r2;
	@%p2 bra 	$L__BB3_5;
	mov.u64 	%rd149, $str$6;
	cvta.global.u64 	%rd150, %rd149;
	{ // callseq 19, 0
	.param .b64 param0;
	st.param.b64 	[param0], %rd150;
	.param .b64 param1;
	st.param.b64 	[param1], 0;
	.param .b32 retval0;
	call.uni (retval0), 
	vprintf, 
	(
	param0, 
	param1
	);
	ld.param.b32 	%r43, [retval0];
	} // callseq 19
	bra.uni 	$L__BB3_96;
$L__BB3_5:
	setp.ge.s32 	%p3, %r69, %r2;
	@%p3 bra 	$L__BB3_7;
	ld.u64 	%rd177, [%rd3+8];
	bra.uni 	$L__BB3_8;
$L__BB3_7:
	ld.u64 	%rd177, [%rd3+16];
$L__BB3_8:
	setp.ne.s64 	%p4, %rd177, %rd2;
	@%p4 bra 	$L__BB3_3;
	atom.global.add.u32 	%r21, [nodeIndex], 1;
	ld.global.u64 	%rd110, [nodes];
	ld.global.u32 	%r22, [nodeIndex];
	mul.wide.s32 	%rd111, %r22, 32;
	add.s64 	%rd112, %rd110, %rd111;
	st.u32 	[%rd112], %r69;
	ld.global.u64 	%rd113, [NIL];
	ld.global.u64 	%rd114, [nodes];
	ld.global.u32 	%r23, [nodeIndex];
	mul.wide.s32 	%rd115, %r23, 32;
	add.s64 	%rd116, %rd114, %rd115;
	st.u64 	[%rd116+24], %rd113;
	ld.global.u64 	%rd117, [nodes];
	add.s64 	%rd118, %rd117, %rd115;
	st.u64 	[%rd118+16], %rd113;
	ld.global.u64 	%rd119, [nodes];
	add.s64 	%rd120, %rd119, %rd115;
	st.u64 	[%rd120+8], %rd113;
	ld.global.u64 	%rd121, [nodes];
	add.s64 	%rd190, %rd121, %rd115;
	add.s64 	%rd11, %rd190, 24;
	st.u64 	[%rd190+24], %rd3;
	ld.u32 	%r24, [%rd190];
	ld.u32 	%r25, [%rd3];
	setp.ge.s32 	%p5, %r24, %r25;
	@%p5 bra 	$L__BB3_11;
	st.u64 	[%rd3+8], %rd190;
	bra.uni 	$L__BB3_12;
$L__BB3_11:
	st.u64 	[%rd3+16], %rd190;
$L__BB3_12:
	ld.u64 	%rd10, [%rd11];
	ld.u32 	%r26, [%rd10+4];
	setp.ne.s32 	%p6, %r26, 0;
	@%p6 bra 	$L__BB3_95;
$L__BB3_13:
	ld.u64 	%rd13, [%rd10+24];
	ld.u64 	%rd14, [%rd13+8];
	setp.ne.s64 	%p7, %rd10, %rd14;
	@%p7 bra 	$L__BB3_54;
	ld.u64 	%rd15, [%rd13+16];
	ld.u32 	%r34, [%rd15+4];
	setp.ne.s32 	%p26, %r34, 0;
	@%p26 bra 	$L__BB3_16;
	mov.b32 	%r39, 1;
	st.u32 	[%rd10+4], %r39;
	st.u32 	[%rd15+4], %r39;
	ld.u64 	%rd145, [%rd11];
	ld.u64 	%rd146, [%rd145+24];
	mov.b32 	%r40, 0;
	st.u32 	[%rd146+4], %r40;
	ld.u64 	%rd147, [%rd11];
	ld.u64 	%rd190, [%rd147+24];
	bra.uni 	$L__BB3_94;
$L__BB3_16:
	ld.u64 	%rd183, [%rd10+16];
	setp.ne.s64 	%p27, %rd190, %rd183;
	@%p27 bra 	$L__BB3_41;
	ld.u64 	%rd18, [%rd183+8];
	st.u64 	[%rd10+16], %rd18;
	ld.global.u64 	%rd19, [NIL];
	setp.eq.s64 	%p34, %rd18, %rd19;
	@%p34 bra 	$L__BB3_19;
	st.u64 	[%rd18+24], %rd10;
	ld.u64 	%rd13, [%rd10+24];
$L__BB3_19:
	setp.eq.s64 	%p35, %rd190, %rd19;
	@%p35 bra 	$L__BB3_21;
	st.u64 	[%rd183+24], %rd13;
$L__BB3_21:
	setp.ne.s64 	%p36, %rd13, %rd19;
	@%p36 bra 	$L__BB3_23;
	st.global.u64 	[root], %rd183;
	bra.uni 	$L__BB3_26;
$L__BB3_23:
	ld.u64 	%rd22, [%rd10+24];
	ld.u64 	%rd140, [%rd22+8];
	setp.ne.s64 	%p37, %rd10, %rd140;
	@%p37 bra 	$L__BB3_25;
	st.u64 	[%rd22+8], %rd183;
	bra.uni 	$L__BB3_26;
$L__BB3_25:
	st.u64 	[%rd22+16], %rd183;
$L__BB3_26:
	st.u64 	[%rd183+8], %rd10;
	setp.ne.s64 	%p38, %rd10, %rd19;
	@%p38 bra 	$L__BB3_28;
	ld.u64 	%rd183, [%rd10+24];
	bra.uni 	$L__BB3_29;
$L__BB3_28:
	st.u64 	[%rd10+24], %rd183;
$L__BB3_29:
	mov.b32 	%r37, 1;
	st.u32 	[%rd183+4], %r37;
	ld.u64 	%rd141, [%rd10+24];
	ld.u64 	%rd142, [%rd141+24];
	mov.b32 	%r38, 0;
	st.u32 	[%rd142+4], %r38;
	ld.u64 	%rd143, [%rd10+24];
	ld.u64 	%rd25, [%rd143+24];
	ld.u64 	%rd26, [%rd25+8];
	ld.u64 	%rd27, [%rd26+16];
	st.u64 	[%rd25+8], %rd27;
	ld.global.u64 	%rd28, [NIL];
	setp.eq.s64 	%p39, %rd27, %rd28;
	@%p39 bra 	$L__BB3_31;
	st.u64 	[%rd27+24], %rd25;
$L__BB3_31:
	setp.ne.s64 	%p40, %rd26, %rd28;
	@%p40 bra 	$L__BB3_33;
	ld.u64 	%rd31, [%rd25+24];
	bra.uni 	$L__BB3_34;
$L__BB3_33:
	ld.u64 	%rd31, [%rd25+24];
	st.u64 	[%rd26+24], %rd31;
$L__BB3_34:
	setp.ne.s64 	%p41, %rd31, %rd28;
	@%p41 bra 	$L__BB3_36;
	st.global.u64 	[root], %rd26;
	bra.uni 	$L__BB3_39;
$L__BB3_36:
	ld.u64 	%rd144, [%rd31+16];
	setp.ne.s64 	%p42, %rd25, %rd144;
	@%p42 bra 	$L__BB3_38;
	st.u64 	[%rd31+16], %rd26;
	bra.uni 	$L__BB3_39;
$L__BB3_38:
	st.u64 	[%rd31+8], %rd26;
$L__BB3_39:
	st.u64 	[%rd26+16], %rd25;
	setp.eq.s64 	%p43, %rd25, %rd28;
	mov.u64 	%rd190, %rd10;
	@%p43 bra 	$L__BB3_94;
	st.u64 	[%rd25+24], %rd26;
	mov.u64 	%rd190, %rd10;
	bra.uni 	$L__BB3_94;
$L__BB3_41:
	ld.u64 	%rd135, [%rd10+8];
	setp.ne.s64 	%p28, %rd190, %rd135;
	@%p28 bra 	$L__BB3_94;
	mov.b32 	%r35, 1;
	st.u32 	[%rd10+4], %r35;
	ld.u64 	%rd136, [%rd11];
	ld.u64 	%rd137, [%rd136+24];
	mov.b32 	%r36, 0;
	st.u32 	[%rd137+4], %r36;
	ld.u64 	%rd138, [%rd11];
	ld.u64 	%rd32, [%rd138+24];
	ld.u64 	%rd33, [%rd32+8];
	ld.u64 	%rd34, [%rd33+16];
	st.u64 	[%rd32+8], %rd34;
	ld.global.u64 	%rd35, [NIL];
	setp.eq.s64 	%p29, %rd34, %rd35;
	@%p29 bra 	$L__BB3_44;
	st.u64 	[%rd34+24], %rd32;
$L__BB3_44:
	setp.ne.s64 	%p30, %rd33, %rd35;
	@%p30 bra 	$L__BB3_46;
	ld.u64 	%rd38, [%rd32+24];
	bra.uni 	$L__BB3_47;
$L__BB3_46:
	ld.u64 	%rd38, [%rd32+24];
	st.u64 	[%rd33+24], %rd38;
$L__BB3_47:
	setp.ne.s64 	%p31, %rd38, %rd35;
	@%p31 bra 	$L__BB3_49;
	st.global.u64 	[root], %rd33;
	bra.uni 	$L__BB3_52;
$L__BB3_49:
	ld.u64 	%rd139, [%rd38+16];
	setp.ne.s64 	%p32, %rd32, %rd139;
	@%p32 bra 	$L__BB3_51;
	st.u64 	[%rd38+16], %rd33;
	bra.uni 	$L__BB3_52;
$L__BB3_51:
	st.u64 	[%rd38+8], %rd33;
$L__BB3_52:
	st.u64 	[%rd33+16], %rd32;
	setp.eq.s64 	%p33, %rd32, %rd35;
	@%p33 bra 	$L__BB3_94;
	st.u64 	[%rd32+24], %rd33;
	bra.uni 	$L__BB3_94;
$L__BB3_54:
	ld.u32 	%r27, [%rd14+4];
	setp.ne.s32 	%p8, %r27, 0;
	@%p8 bra 	$L__BB3_56;
	mov.b32 	%r32, 1;
	st.u32 	[%rd10+4], %r32;
	st.u32 	[%rd14+4], %r32;
	ld.u64 	%rd132, [%rd11];
	ld.u64 	%rd133, [%rd132+24];
	mov.b32 	%r33, 0;
	st.u32 	[%rd133+4], %r33;
	ld.u64 	%rd134, [%rd11];
	ld.u64 	%rd190, [%rd134+24];
	bra.uni 	$L__BB3_94;
$L__BB3_56:
	ld.u64 	%rd187, [%rd10+8];
	setp.ne.s64 	%p9, %rd190, %rd187;
	@%p9 bra 	$L__BB3_81;
	ld.u64 	%rd41, [%rd187+16];
	st.u64 	[%rd10+8], %rd41;
	ld.global.u64 	%rd42, [NIL];
	setp.eq.s64 	%p16, %rd41, %rd42;
	@%p16 bra 	$L__BB3_59;
	st.u64 	[%rd41+24], %rd10;
	ld.u64 	%rd13, [%rd10+24];
$L__BB3_59:
	setp.eq.s64 	%p17, %rd190, %rd42;
	@%p17 bra 	$L__BB3_61;
	st.u64 	[%rd187+24], %rd13;
$L__BB3_61:
	setp.ne.s64 	%p18, %rd13, %rd42;
	@%p18 bra 	$L__BB3_63;
	st.global.u64 	[root], %rd187;
	bra.uni 	$L__BB3_66;
$L__BB3_63:
	ld.u64 	%rd45, [%rd10+24];
	ld.u64 	%rd127, [%rd45+16];
	setp.ne.s64 	%p19, %rd10, %rd127;
	@%p19 bra 	$L__BB3_65;
	st.u64 	[%rd45+16], %rd187;
	bra.uni 	$L__BB3_66;
$L__BB3_65:
	st.u64 	[%rd45+8], %rd187;
$L__BB3_66:
	st.u64 	[%rd187+16], %rd10;
	setp.ne.s64 	%p20, %rd10, %rd42;
	@%p20 bra 	$L__BB3_68;
	ld.u64 	%rd187, [%rd10+24];
	bra.uni 	$L__BB3_69;
$L__BB3_68:
	st.u64 	[%rd10+24], %rd187;
$L__BB3_69:
	mov.b32 	%r30, 1;
	st.u32 	[%rd187+4], %r30;
	ld.u64 	%rd128, [%rd10+24];
	ld.u64 	%rd129, [%rd128+24];
	mov.b32 	%r31, 0;
	st.u32 	[%rd129+4], %r31;
	ld.u64 	%rd130, [%rd10+24];
	ld.u64 	%rd48, [%rd130+24];
	ld.u64 	%rd49, [%rd48+16];
	ld.u64 	%rd50, [%rd49+8];
	st.u64 	[%rd48+16], %rd50;
	ld.global.u64 	%rd51, [NIL];
	setp.eq.s64 	%p21, %rd50, %rd51;
	@%p21 bra 	$L__BB3_71;
	st.u64 	[%rd50+24], %rd48;
$L__BB3_71:
	setp.ne.s64 	%p22, %rd49, %rd51;
	@%p22 bra 	$L__BB3_73;
	ld.u64 	%rd54, [%rd48+24];
	bra.uni 	$L__BB3_74;
$L__BB3_73:
	ld.u64 	%rd54, [%rd48+24];
	st.u64 	[%rd49+24], %rd54;
$L__BB3_74:
	setp.ne.s64 	%p23, %rd54, %rd51;
	@%p23 bra 	$L__BB3_76;
	st.global.u64 	[root], %rd49;
	bra.uni 	$L__BB3_79;
$L__BB3_76:
	ld.u64 	%rd131, [%rd54+8];
	setp.ne.s64 	%p24, %rd48, %rd131;
	@%p24 bra 	$L__BB3_78;
	st.u64 	[%rd54+8], %rd49;
	bra.uni 	$L__BB3_79;
$L__BB3_78:
	st.u64 	[%rd54+16], %rd49;
$L__BB3_79:
	st.u64 	[%rd49+8], %rd48;
	setp.eq.s64 	%p25, %rd48, %rd51;
	mov.u64 	%rd190, %rd10;
	@%p25 bra 	$L__BB3_94;
	st.u64 	[%rd48+24], %rd49;
	mov.u64 	%rd190, %rd10;
	bra.uni 	$L__BB3_94;
$L__BB3_81:
	ld.u64 	%rd122, [%rd10+16];
	setp.ne.s64 	%p10, %rd190, %rd122;
	@%p10 bra 	$L__BB3_94;
	mov.b32 	%r28, 1;
	st.u32 	[%rd10+4], %r28;
	ld.u64 	%rd123, [%rd11];
	ld.u64 	%rd124, [%rd123+24];
	mov.b32 	%r29, 0;
	st.u32 	[%rd124+4], %r29;
	ld.u64 	%rd125, [%rd11];
	ld.u64 	%rd55, [%rd125+24];
	ld.u64 	%rd56, [%rd55+16];
	ld.u64 	%rd57, [%rd56+8];
	st.u64 	[%rd55+16], %rd57;
	ld.global.u64 	%rd58, [NIL];
	setp.eq.s64 	%p11, %rd57, %rd58;
	@%p11 bra 	$L__BB3_84;
	st.u64 	[%rd57+24], %rd55;
$L__BB3_84:
	setp.ne.s64 	%p12, %rd56, %rd58;
	@%p12 bra 	$L__BB3_86;
	ld.u64 	%rd61, [%rd55+24];
	bra.uni 	$L__BB3_87;
$L__BB3_86:
	ld.u64 	%rd61, [%rd55+24];
	st.u64 	[%rd56+24], %rd61;
$L__BB3_87:
	setp.ne.s64 	%p13, %rd61, %rd58;
	@%p13 bra 	$L__BB3_89;
	st.global.u64 	[root], %rd56;
	bra.uni 	$L__BB3_92;
$L__BB3_89:
	ld.u64 	%rd126, [%rd61+8];
	setp.ne.s64 	%p14, %rd55, %rd126;
	@%p14 bra 	$L__BB3_91;
	st.u64 	[%rd61+8], %rd56;
	bra.uni 	$L__BB3_92;
$L__BB3_91:
	st.u64 	[%rd61+16], %rd56;
$L__BB3_92:
	st.u64 	[%rd56+8], %rd55;
	setp.eq.s64 	%p15, %rd55, %rd58;
	@%p15 bra 	$L__BB3_94;
	st.u64 	[%rd55+24], %rd56;
$L__BB3_94:
	add.s64 	%rd11, %rd190, 24;
	ld.u64 	%rd10, [%rd190+24];
	ld.u32 	%r41, [%rd10+4];
	setp.eq.s32 	%p44, %r41, 0;
	@%p44 bra 	$L__BB3_13;
$L__BB3_95:
	ld.global.u64 	%rd148, [root];
	mov.b32 	%r42, 1;
	st.u32 	[%rd148+4], %r42;
$L__BB3_96:
	add.s32 	%r69, %r69, 1;
	setp.ne.s32 	%p45, %r69, 7;
	@%p45 bra 	$L__BB3_1;
	mov.u64 	%rd164, $str$11;
	cvta.global.u64 	%rd165, %rd164;
	{ // callseq 20, 0
	.param .b64 param0;
	st.param.b64 	[param0], %rd165;
	.param .b64 param1;
	st.param.b64 	[param1], 0;
	.param .b32 retval0;
	call.uni (retval0), 
	vprintf, 
	(
	param0, 
	param1
	);
	ld.param.b32 	%r49, [retval0];
	} // callseq 20
	ld.global.u64 	%rd166, [root];
	{ // callseq 21, 0
	.param .b64 param0;
	st.param.b64 	[param0], %rd166;
	call.uni 
	_Z13printPreorderP10par_rbNode, 
	(
	param0
	);
	} // callseq 21
	cvta.global.u64 	%rd168, %rd108;
	{ // callseq 22, 0
	.param .b64 param0;
	st.param.b64 	[param0], %rd168;
	.param .b64 param1;
	st.param.b64 	[param1], 0;
	.param .b32 retval0;
	call.uni (retval0), 
	vprintf, 
	(
	param0, 
	param1
	);
	ld.param.b32 	%r51, [retval0];
	} // callseq 22
	{ // callseq 23, 0
	.param .b64 param0;
	st.param.b64 	[param0], %rd168;
	.param .b64 param1;
	st.param.b64 	[param1], 0;
	.param .b32 retval0;
	call.uni (retval0), 
	vprintf, 
	(
	param0, 
	param1
	);
	ld.param.b32 	%r53, [retval0];
	} // callseq 23
	mov.u64 	%rd169, $str$12;
	cvta.global.u64 	%rd170, %rd169;
	{ // callseq 24, 0
	.param .b64 param0;
	st.param.b64 	[param0], %rd170;
	.param .b64 param1;
	st.param.b64 	[param1], 0;
	.param .b32 retval0;
	call.uni (retval0), 
	vprintf, 
	(
	param0, 
	param1
	);
	ld.param.b32 	%r55, [retval0];
	} // callseq 24
	ld.global.u64 	%rd171, [root];
	{ // callseq 25, 0
	.param .b64 param0;
	st.param.b64 	[param0], %rd171;
	call.uni 
	_Z12printInorderP10par_rbNode, 
	(
	param0
	);
	} // callseq 25
	{ // callseq 26, 0
	.param .b64 param0;
	st.param.b64 	[param0], %rd168;
	.param .b64 param1;
	st.param.b64 	[param1], 0;
	.param .b32 retval0;
	call.uni (retval0), 
	vprintf, 
	(
	param0, 
	param1
	);
	ld.param.b32 	%r57, [retval0];
	} // callseq 26
	{ // callseq 27, 0
	.param .b64 param0;
	st.param.b64 	[param0], %rd168;
	.param .b64 param1;
	st.param.b64 	[param1], 0;
	.param .b32 retval0;
	call.uni (retval0), 
	vprintf, 
	(
	param0, 
	param1
	);
	ld.param.b32 	%r59, [retval0];
	} // callseq 27
	mov.u64 	%rd172, $str$13;
	cvta.global.u64 	%rd173, %rd172;
	{ // callseq 28, 0
	.param .b64 param0;
	st.param.b64 	[param0], %rd173;
	.param .b64 param1;
	st.param.b64 	[param1], 0;
	.param .b32 retval0;
	call.uni (retval0), 
	vprintf, 
	(
	param0, 
	param1
	);
	ld.param.b32 	%r61, [retval0];
	} // callseq 28
	ld.global.u64 	%rd174, [root];
	{ // callseq 29, 0
	.param .b64 param0;
	st.param.b64 	[param0], %rd174;
	call.uni 
	_Z14printPostorderP10par_rbNode, 
	(
	param0
	);
	} // callseq 29
	{ // callseq 30, 0
	.param .b64 param0;
	st.param.b64 	[param0], %rd168;
	.param .b64 param1;
	st.param.b64 	[param1], 0;
	.param .b32 retval0;
	call.uni (retval0), 
	vprintf, 
	(
	param0, 
	param1
	);
	ld.param.b32 	%r63, [retval0];
	} // callseq 30
	{ // callseq 31, 0
	.param .b64 param0;
	st.param.b64 	[param0], %rd168;
	.param .b64 param1;
	st.param.b64 	[param1], 0;
	.param .b32 retval0;
	call.uni (retval0), 
	vprintf, 
	(
	param0, 
	param1
	);
	ld.param.b32 	%r65, [retval0];
	} // callseq 31
	mov.u64 	%rd175, $str$14;
	cvta.global.u64 	%rd176, %rd175;
	{ // callseq 32, 0
	.param .b64 param0;
	st.param.b64 	[param0], %rd176;
	.param .b64 param1;
	st.param.b64 	[param1], 0;
	.param .b32 retval0;
	call.uni (retval0), 
	vprintf, 
	(
	param0, 
	param1
	);
	ld.param.b32 	%r67, [retval0];
	} // callseq 32
	ret;

}


// ===== COMPILED SASS (sm_100) =====

	.target	sm_100

	.elftype	@"ET_EXEC"


//--------------------- .note.nv.tkinfo           --------------------------
	.section	.note.nv.tkinfo,"",@"SHT_NOTE"
	.sectionflags	@"SHF_NOTE_NV_TKINFO"
	.tkinfo
        /*0018*/ 	.word	0x00000002
        /*0030*/ 	.string	""
        /*0030*/ 	.string	"ptxas"
        /*0030*/ 	.string	"Cuda compilation tools, release 13.0, V13.0.88"
        /*0030*/ 	.string	"Build cuda_13.0.r13.0/compiler.36424714_0"
        /*0030*/ 	.string	"-arch sm_100 -m 64 "



//--------------------- .note.nv.cuinfo           --------------------------
	.section	.note.nv.cuinfo,"",@"SHT_NOTE"
	.sectionflags	@"SHF_NOTE_NV_CUINFO"
        /*0018*/ 	.short	0x0002
        /*001a*/ 	.short	0x0064
        /*001c*/ 	.short	0x0082
	.zero		2


//--------------------- .nv.info                  --------------------------
	.section	.nv.info,"",@"SHT_CUDA_INFO"
	.align	4


	//----- nvinfo : EIATTR_REGCOUNT
	.align		4
        /*0000*/ 	.byte	0x04, 0x2f
        /*0002*/ 	.short	(.L_19 - .L_18)
	.align		4
.L_18:
        /*0004*/ 	.word	index@(_Z3RBTP10par_rbNode)
        /*0008*/ 	.word	0x0000001e


	//----- nvinfo : EIATTR_FRAME_SIZE
	.align		4
.L_19:
        /*000c*/ 	.byte	0x04, 0x11
        /*000e*/ 	.short	(.L_21 - .L_20)
	.align		4
.L_20:
        /*0010*/ 	.word	index@($_Z3RBTP10par_rbNode$_Z14printPostorderP10par_rbNode)
        /*0014*/ 	.word	0x00000000


	//----- nvinfo : EIATTR_FRAME_SIZE
	.align		4
.L_21:
        /*0018*/ 	.byte	0x04, 0x11
        /*001a*/ 	.short	(.L_23 - .L_22)
	.align		4
.L_22:
        /*001c*/ 	.word	index@($_Z3RBTP10par_rbNode$_Z13printPreorderP10par_rbNode)
        /*0020*/ 	.word	0x00000000


	//----- nvinfo : EIATTR_FRAME_SIZE
	.align		4
.L_23:
        /*0024*/ 	.byte	0x04, 0x11
        /*0026*/ 	.short	(.L_25 - .L_24)
	.align		4
.L_24:
        /*0028*/ 	.word	index@($_Z3RBTP10par_rbNode$_Z12printInorderP10par_rbNode)
        /*002c*/ 	.word	0x00000000


	//----- nvinfo : EIATTR_FRAME_SIZE
	.align		4
.L_25:
        /*0030*/ 	.byte	0x04, 0x11
        /*0032*/ 	.short	(.L_27 - .L_26)
	.align		4
.L_26:
        /*0034*/ 	.word	index@(_Z3RBTP10par_rbNode)
        /*0038*/ 	.word	0x00000000


	//----- nvinfo : EIATTR_MIN_STACK_SIZE
	.align		4
.L_27:
        /*003c*/ 	.byte	0x04, 0x12
        /*003e*/ 	.short	(.L_29 - .L_28)
	.align		4
.L_28:
        /*0040*/ 	.word	index@(_Z3RBTP10par_rbNode)
        /*0044*/ 	.word	0x00000000
.L_29:


//--------------------- .nv.compat                --------------------------
	.section	.nv.compat,"",@"SHT_CUDA_COMPAT_INFO"
	.align	4
        /*0000*/ 	.byte	0x02, 0x09, 0x00, 0x00, 0x02, 0x02, 0x01, 0x00, 0x02, 0x05, 0x05, 0x00, 0x03, 0x07, 0x01, 0x01
        /*0010*/ 	.byte	0x02, 0x03, 0x00, 0x00, 0x02, 0x06, 0x01, 0x00, 0x04, 0x0b, 0x08, 0x00, 0x09, 0x00, 0x00, 0x00
        /*0020*/ 	.byte	0x00, 0x00, 0x00, 0x00


//--------------------- .nv.info._Z3RBTP10par_rbNode --------------------------
	.section	.nv.info._Z3RBTP10par_rbNode,"",@"SHT_CUDA_INFO"
	.sectionflags	@""
	.align	4


	//----- nvinfo : EIATTR_CUDA_API_VERSION
	.align		4
        /*0000*/ 	.byte	0x04, 0x37
        /*0002*/ 	.short	(.L_31 - .L_30)
.L_30:
        /*0004*/ 	.word	0x00000082


	//----- nvinfo : EIATTR_KPARAM_INFO
	.align		4
.L_31:
        /*0008*/ 	.byte	0x04, 0x17
        /*000a*/ 	.short	(.L_33 - .L_32)
.L_32:
        /*000c*/ 	.word	0x00000000
        /*0010*/ 	.short	0x0000
        /*0012*/ 	.short	0x0000
        /*0014*/ 	.byte	0x00, 0xf5, 0x21, 0x00


	//----- nvinfo : EIATTR_SPARSE_MMA_MASK
	.align		4
.L_33:
        /*0018*/ 	.byte	0x03, 0x50
        /*001a*/ 	.short	0x0000


	//----- nvinfo : EIATTR_MAXREG_COUNT
	.align		4
        /*001c*/ 	.byte	0x03, 0x1b
        /*001e*/ 	.short	0x00ff


	//----- nvinfo : EIATTR_EXTERNS
	.align		4
        /*0020*/ 	.byte	0x04, 0x0f
        /*0022*/ 	.short	(.L_35 - .L_34)


	//   ....[0]....
	.align		4
.L_34:
        /*0024*/ 	.word	index@(vprintf)


	//----- nvinfo : EIATTR_MERCURY_ISA_VERSION
	.align		4
.L_35:
        /*0028*/ 	.byte	0x03, 0x5f
        /*002a*/ 	.short	0x0101


	//----- nvinfo : EIATTR_INT_WARP_WIDE_INSTR_OFFSETS
	.align		4
        /*002c*/ 	.byte	0x04, 0x31
        /*002e*/ 	.short	(.L_37 - .L_36)


	//   ....[0]....
.L_36:
        /*0030*/ 	.word	0x00000220


	//   ....[1]....
        /*0034*/ 	.word	0x000008d0


	//   ....[2]....
        /*0038*/ 	.word	0x00001e30


	//----- nvinfo : EIATTR_VRC_CTA_INIT_COUNT
	.align		4
.L_37:
        /*003c*/ 	.byte	0x02, 0x4a
	.zero		1
	.zero		1


	//----- nvinfo : EIATTR_SYSCALL_OFFSETS
	.align		4
        /*0040*/ 	.byte	0x04, 0x46
        /*0042*/ 	.short	(.L_39 - .L_38)


	//   ....[0]....
.L_38:
        /*0044*/ 	.word	0x00000090


	//   ....[1]....
        /*0048*/ 	.word	0x000001f0


	//   ....[2]....
        /*004c*/ 	.word	0x000006a0


	//   ....[3]....
        /*0050*/ 	.word	0x00000710


	//   ....[4]....
        /*0054*/ 	.word	0x00001df0


	//   ....[5]....
        /*0058*/ 	.word	0x00002090


	//   ....[6]....
        /*005c*/ 	.word	0x00002150


	//   ....[7]....
        /*0060*/ 	.word	0x000021c0


	//   ....[8]....
        /*0064*/ 	.word	0x00002230


	//   ....[9]....
        /*0068*/ 	.word	0x000022f0


	//   ....[10]....
        /*006c*/ 	.word	0x00002360


	//   ....[11]....
        /*0070*/ 	.word	0x000023d0


	//   ....[12]....
        /*0074*/ 	.word	0x00002490


	//   ....[13]....
        /*0078*/ 	.word	0x00002500


	//   ....[14]....
        /*007c*/ 	.word	0x00002570


	//   ....[15]....
        /*0080*/ 	.word	0x00002870


	//   ....[16]....
        /*0084*/ 	.word	0x00002930


	//   ....[17]....
        /*0088*/ 	.word	0x000029a0


	//   ....[18]....
        /*008c*/ 	.word	0x00002d70


	//   ....[19]....
        /*0090*/ 	.word	0x00002e30


	//   ....[20]....
        /*0094*/ 	.word	0x00002ea0


	//   ....[21]....
        /*0098*/ 	.word	0x00003390


	//   ....[22]....
        /*009c*/ 	.word	0x00003450


	//   ....[23]....
        /*00a0*/ 	.word	0x000034c0


	//----- nvinfo : EIATTR_EXIT_INSTR_OFFSETS
	.align		4
.L_39:
        /*00a4*/ 	.byte	0x04, 0x1c
        /*00a6*/ 	.short	(.L_41 - .L_40)


	//   ....[0]....
.L_40:
        /*00a8*/ 	.word	0x00002580


	//----- nvinfo : EIATTR_CRS_STACK_SIZE
	.align		4
.L_41:
        /*00ac*/ 	.byte	0x04, 0x1e
        /*00ae*/ 	.short	(.L_43 - .L_42)
.L_42:
        /*00b0*/ 	.word	0x00000000


	//----- nvinfo : EIATTR_CBANK_PARAM_SIZE
	.align		4
.L_43:
        /*00b4*/ 	.byte	0x03, 0x19
        /*00b6*/ 	.short	0x0008


	//----- nvinfo : EIATTR_PARAM_CBANK
	.align		4
        /*00b8*/ 	.byte	0x04, 0x0a
        /*00ba*/ 	.short	(.L_45 - .L_44)
	.align		4
.L_44:
        /*00bc*/ 	.word	index@(.nv.constant0._Z3RBTP10par_rbNode)
        /*00c0*/ 	.short	0x0380
        /*00c2*/ 	.short	0x0008


	//----- nvinfo : EIATTR_SW_WAR
	.align		4
.L_45:
        /*00c4*/ 	.byte	0x04, 0x36
        /*00c6*/ 	.short	(.L_47 - .L_46)
.L_46:
        /*00c8*/ 	.word	0x00000008
.L_47:


//--------------------- .nv.callgraph             --------------------------
	.section	.nv.callgraph,"",@"SHT_CUDA_CALLGRAPH"
	.align	4
	.sectionentsize	8
	.align		4
        /*0000*/ 	.word	0x00000000
	.align		4
        /*0004*/ 	.word	0xffffffff
	.align		4
        /*0008*/ 	.word	index@(_Z3RBTP10par_rbNode)
	.align		4
        /*000c*/ 	.word	index@(vprintf)
	.align		4
        /*0010*/ 	.word	0x00000000
	.align		4
        /*0014*/ 	.word	0xfffffffe
	.align		4
        /*0018*/ 	.word	0x00000000
	.align		4
        /*001c*/ 	.word	0xfffffffd
	.align		4
        /*0020*/ 	.word	0x00000000
	.align		4
        /*0024*/ 	.word	0xfffffffc


//--------------------- .nv.constant4             --------------------------
	.section	.nv.constant4,"a",@progbits
	.align	8
	.align		8
.nv.constant4:
        /*0000*/ 	.dword	vprintf
	.align		8
        /*0008*/ 	.dword	nodes
	.align		8
        /*0010*/ 	.dword	root
	.align		8
        /*0018*/ 	.dword	NIL
	.align		8
        /*0020*/ 	.dword	rtParent
	.align		8
        /*0028*/ 	.dword	rtSibling
	.align		8
        /*0030*/ 	.dword	nodeIndex
	.align		8
        /*0038*/ 	.dword	$str
	.align		8
        /*0040*/ 	.dword	$str$1
	.align		8
        /*0048*/ 	.dword	$str$2
	.align		8
        /*0050*/ 	.dword	$str$6
	.align		8
        /*0058*/ 	.dword	$str$7
	.align		8
        /*0060*/ 	.dword	$str$8
	.align		8
        /*0068*/ 	.dword	$str$9
	.align		8
        /*0070*/ 	.dword	$str$10
	.align		8
        /*0078*/ 	.dword	$str$11
	.align		8
        /*0080*/ 	.dword	$str$12
	.align		8
        /*0088*/ 	.dword	$str$13
	.align		8
        /*0090*/ 	.dword	$str$14


//--------------------- .text._Z3RBTP10par_rbNode --------------------------
	.section	.text._Z3RBTP10par_rbNode,"ax",@progbits
	.align	128
        .global         _Z3RBTP10par_rbNode
        .type           _Z3RBTP10par_rbNode,@function
        .size           _Z3RBTP10par_rbNode,(.L_x_72 - _Z3RBTP10par_rbNode)
        .other          _Z3RBTP10par_rbNode,@"STO_CUDA_ENTRY STV_DEFAULT"
_Z3RBTP10par_rbNode:
.text._Z3RBTP10par_rbNode:
[----:B------:R-:W0:Y:S01]  /*0000*/  LDC R1, c[0x0][0x37c] ;  /* 0x0000df00ff017b82 */ /* 0x000e220000000800 */
[----:B------:R-:W-:Y:S01]  /*0010*/  MOV R2, 0x0 ;  /* 0x0000000000027802 */ /* 0x000fe20000000f00 */
[----:B------:R-:W1:Y:S01]  /*0020*/  LDCU.64 UR4, c[0x4][0x70] ;  /* 0x01000e00ff0477ac */ /* 0x000e620008000a00 */
[----:B------:R-:W-:-:S05]  /*0030*/  CS2R R6, SRZ ;  /* 0x0000000000067805 */ /* 0x000fca000001ff00 */
[----:B------:R2:W3:Y:S01]  /*0040*/  LDC.64 R8, c[0x4][R2] ;  /* 0x0100000002087b82 */ /* 0x0004e20000000a00 */
[----:B------:R-:W4:Y:S01]  /*0050*/  LDCU.64 UR36, c[0x0][0x358] ;  /* 0x00006b00ff2477ac */ /* 0x000f220008000a00 */
[----:B-1----:R-:W-:Y:S02]  /*0060*/  IMAD.U32 R4, RZ, RZ, UR4 ;  /* 0x00000004ff047e24 */ /* 0x002fe4000f8e00ff */
[----:B--2---:R-:W-:-:S07]  /*0070*/  IMAD.U32 R5, RZ, RZ, UR5 ;  /* 0x00000005ff057e24 */ /* 0x004fce000f8e00ff */
[----:B------:R-:W-:-:S07]  /*0080*/  LEPC R20, `(.L_x_0) ;  /* 0x000000001014794e */ /* 0x000fce0000000000 */
[----:B0--34-:R-:W-:Y:S05]  /*0090*/  CALL.ABS.NOINC R8 ;  /* 0x0000000008007343 */ /* 0x019fea0003c00000 */
.L_x_0:
[----:B------:R-:W0:Y:S01]  /*00a0*/  LDC.64 R4, c[0x4][0x8] ;  /* 0x01000200ff047b82 */ /* 0x000e220000000a00 */
[----:B------:R-:W-:Y:S01]  /*00b0*/  IMAD.MOV.U32 R3, RZ, RZ, 0x1 ;  /* 0x00000001ff037424 */ /* 0x000fe200078e00ff */
[----:B------:R-:W1:Y:S06]  /*00c0*/  LDCU.64 UR4, c[0x4][0x38] ;  /* 0x01000700ff0477ac */ /* 0x000e6c0008000a00 */
[----:B------:R-:W0:Y:S08]  /*00d0*/  LDC.64 R18, c[0x0][0x380] ;  /* 0x0000e000ff127b82 */ /* 0x000e300000000a00 */
[----:B------:R-:W2:Y:S08]  /*00e0*/  LDC.64 R8, c[0x4][0x18] ;  /* 0x01000600ff087b82 */ /* 0x000eb00000000a00 */
[----:B------:R-:W3:Y:S01]  /*00f0*/  LDC.64 R6, c[0x0][0x380] ;  /* 0x0000e000ff067b82 */ /* 0x000ee20000000a00 */
[----:B0-----:R1:W-:Y:S04]  /*0100*/  STG.E.64 desc[UR36][R4.64], R18 ;  /* 0x0000001204007986 */ /* 0x0013e8000c101b24 */
[----:B--2---:R-:W-:Y:S04]  /*0110*/  STG.E.64 desc[UR36][R8.64], R18 ;  /* 0x0000001208007986 */ /* 0x004fe8000c101b24 */
[----:B---3--:R0:W-:Y:S04]  /*0120*/  STG.E desc[UR36][R6.64+0x4], R3 ;  /* 0x0000040306007986 */ /* 0x0081e8000c101924 */
[----:B------:R-:W2:Y:S01]  /*0130*/  LDG.E.64 R10, desc[UR36][R8.64] ;  /* 0x00000024080a7981 */ /* 0x000ea2000c1e1b00 */
[----:B------:R-:W-:-:S05]  /*0140*/  IMAD.MOV.U32 R15, RZ, RZ, -0x1 ;  /* 0xffffffffff0f7424 */ /* 0x000fca00078e00ff */
[----:B--2---:R2:W-:Y:S04]  /*0150*/  ST.E desc[UR36][R10.64], R15 ;  /* 0x0000000f0a007985 */ /* 0x0045e8000c101924 */
[----:B------:R-:W3:Y:S01]  /*0160*/  LDG.E.64 R12, desc[UR36][R8.64] ;  /* 0x00000024080c7981 */ /* 0x000ee2000c1e1b00 */
[----:B------:R2:W4:Y:S01]  /*0170*/  LDC.64 R16, c[0x4][R2] ;  /* 0x0100000002107b82 */ /* 0x0005220000000a00 */
[----:B-1----:R-:W-:Y:S01]  /*0180*/  IMAD.U32 R4, RZ, RZ, UR4 ;  /* 0x00000004ff047e24 */ /* 0x002fe2000f8e00ff */
[----:B0-----:R-:W-:Y:S01]  /*0190*/  CS2R R6, SRZ ;  /* 0x0000000000067805 */ /* 0x001fe2000001ff00 */
[----:B------:R-:W-:Y:S01]  /*01a0*/  IMAD.U32 R5, RZ, RZ, UR5 ;  /* 0x00000005ff057e24 */ /* 0x000fe2000f8e00ff */
[----:B---3--:R2:W-:Y:S04]  /*01b0*/  ST.E.64 desc[UR36][R12.64+0x18], R12 ;  /* 0x0000180c0c007985 */ /* 0x0085e8000c101b24 */
[----:B------:R2:W-:Y:S04]  /*01c0*/  ST.E.64 desc[UR36][R12.64+0x10], R12 ;  /* 0x0000100c0c007985 */ /* 0x0005e8000c101b24 */
[----:B----4-:R2:W-:Y:S02]  /*01d0*/  ST.E.64 desc[UR36][R12.64+0x8], R12 ;  /* 0x0000080c0c007985 */ /* 0x0105e4000c101b24 */
[----:B------:R-:W-:-:S07]  /*01e0*/  LEPC R20, `(.L_x_1) ;  /* 0x000000001014794e */ /* 0x000fce0000000000 */
[----:B--2---:R-:W-:Y:S05]  /*01f0*/  CALL.ABS.NOINC R16 ;  /* 0x0000000010007343 */ /* 0x004fea0003c00000 */
.L_x_1:
[----:B------:R-:W0:Y:S01]  /*0200*/  S2R R0, SR_LANEID ;  /* 0x0000000000007919 */ /* 0x000e220000000000 */
[----:B------:R-:W1:Y:S01]  /*0210*/  LDC.64 R6, c[0x4][0x30] ;  /* 0x01000c00ff067b82 */ /* 0x000e620000000a00 */
[----:B------:R-:W-:Y:S02]  /*0220*/  VOTEU.ANY UR4, UPT, PT ;  /* 0x0000000000047886 */ /* 0x000fe400038e0100 */
[----:B------:R-:W-:Y:S02]  /*0230*/  UFLO.U32 UR5, UR4 ;  /* 0x00000004000572bd */ /* 0x000fe400080e0000 */
[----:B------:R-:W1:Y:S03]  /*0240*/  POPC R25, UR4 ;  /* 0x0000000400197d09 */ /* 0x000e660008000000 */
[----:B------:R-:W2:Y:S01]  /*0250*/  LDC.64 R4, c[0x4][0x8] ;  /* 0x01000200ff047b82 */ /* 0x000ea20000000a00 */
[----:B0-----:R-:W-:-:S07]  /*0260*/  ISETP.EQ.U32.AND P0, PT, R0, UR5, PT ;  /* 0x0000000500007c0c */ /* 0x001fce000bf02070 */
[----:B------:R-:W0:Y:S01]  /*0270*/  LDC.64 R8, c[0x4][0x18] ;  /* 0x01000600ff087b82 */ /* 0x000e220000000a00 */
[----:B------:R-:W-:Y:S01]  /*0280*/  IMAD.MOV.U32 R27, RZ, RZ, -0x1 ;  /* 0xffffffffff1b7424 */ /* 0x000fe200078e00ff */
[----:B------:R-:W3:Y:S04]  /*0290*/  LDCU.64 UR4, c[0x4][0x40] ;  /* 0x01000800ff0477ac */ /* 0x000ee80008000a00 */
[----:B-1----:R-:W-:Y:S04]  /*02a0*/  @P0 REDG.E.ADD.STRONG.GPU desc[UR36][R6.64], R25 ;  /* 0x000000190600098e */ /* 0x002fe8000c12e124 */
[----:B------:R-:W4:Y:S04]  /*02b0*/  LDG.E R3, desc[UR36][R6.64] ;  /* 0x0000002406037981 */ /* 0x000f28000c1e1900 */
[----:B--2---:R-:W4:Y:S02]  /*02c0*/  LDG.E.64 R10, desc[UR36][R4.64] ;  /* 0x00000024040a7981 */ /* 0x004f24000c1e1b00 */
[----:B----4-:R-:W-:-:S05]  /*02d0*/  IMAD.WIDE R10, R3, 0x20, R10 ;  /* 0x00000020030a7825 */ /* 0x010fca00078e020a */
[----:B------:R1:W-:Y:S04]  /*02e0*/  ST.E desc[UR36][R10.64], R27 ;  /* 0x0000001b0a007985 */ /* 0x0003e8000c101924 */
[----:B------:R-:W2:Y:S04]  /*02f0*/  LDG.E R23, desc[UR36][R6.64] ;  /* 0x0000002406177981 */ /* 0x000ea8000c1e1900 */
[----:B------:R-:W2:Y:S04]  /*0300*/  LDG.E.64 R14, desc[UR36][R4.64] ;  /* 0x00000024040e7981 */ /* 0x000ea8000c1e1b00 */
[----:B0-----:R-:W4:Y:S01]  /*0310*/  LDG.E.64 R12, desc[UR36][R8.64] ;  /* 0x00000024080c7981 */ /* 0x001f22000c1e1b00 */
[----:B--2---:R-:W-:-:S05]  /*0320*/  IMAD.WIDE R14, R23, 0x20, R14 ;  /* 0x00000020170e7825 */ /* 0x004fca00078e020e */
[----:B----4-:R0:W-:Y:S04]  /*0330*/  ST.E.64 desc[UR36][R14.64+0x18], R12 ;  /* 0x0000180c0e007985 */ /* 0x0101e8000c101b24 */
[----:B------:R-:W2:Y:S02]  /*0340*/  LDG.E.64 R16, desc[UR36][R4.64] ;  /* 0x0000002404107981 */ /* 0x000ea4000c1e1b00 */
[----:B--2---:R-:W-:-:S05]  /*0350*/  IMAD.WIDE R16, R23, 0x20, R16 ;  /* 0x0000002017107825 */ /* 0x004fca00078e0210 */
[----:B------:R2:W-:Y:S04]  /*0360*/  ST.E.64 desc[UR36][R16.64+0x10], R12 ;  /* 0x0000100c10007985 */ /* 0x0005e8000c101b24 */
[----:B------:R-:W4:Y:S01]  /*0370*/  LDG.E.64 R18, desc[UR36][R4.64] ;  /* 0x0000002404127981 */ /* 0x000f22000c1e1b00 */
[----:B-1----:R-:W1:Y:S01]  /*0380*/  LDC.64 R10, c[0x4][0x20] ;  /* 0x01000800ff0a7b82 */ /* 0x002e620000000a00 */
[----:B----4-:R-:W-:-:S05]  /*0390*/  IMAD.WIDE R18, R23, 0x20, R18 ;  /* 0x0000002017127825 */ /* 0x010fca00078e0212 */
[----:B------:R4:W-:Y:S04]  /*03a0*/  ST.E.64 desc[UR36][R18.64+0x8], R12 ;  /* 0x0000080c12007985 */ /* 0x0009e8000c101b24 */
[----:B------:R-:W5:Y:S02]  /*03b0*/  LDG.E.64 R20, desc[UR36][R4.64] ;  /* 0x0000002404147981 */ /* 0x000f64000c1e1b00 */
[----:B-----5:R-:W-:-:S05]  /*03c0*/  IMAD.WIDE R22, R23, 0x20, R20 ;  /* 0x0000002017167825 */ /* 0x020fca00078e0214 */
[----:B-1----:R1:W-:Y:S04]  /*03d0*/  STG.E.64 desc[UR36][R10.64], R22 ;  /* 0x000000160a007986 */ /* 0x0023e8000c101b24 */
[----:B------:R5:W-:Y:S04]  /*03e0*/  @P0 REDG.E.ADD.STRONG.GPU desc[UR36][R6.64], R25 ;  /* 0x000000190600098e */ /* 0x000be8000c12e124 */
[----:B------:R-:W3:Y:S02]  /*03f0*/  LDG.E R3, desc[UR36][R6.64] ;  /* 0x0000002406037981 */ /* 0x000ee4000c1e1900 */
[----:B---3--:R-:W-:-:S05]  /*0400*/  IMAD.WIDE R20, R3, 0x20, R20 ;  /* 0x0000002003147825 */ /* 0x008fca00078e0214 */
[----:B------:R3:W-:Y:S04]  /*0410*/  ST.E desc[UR36][R20.64], R27 ;  /* 0x0000001b14007985 */ /* 0x0007e8000c101924 */
[----:B------:R-:W4:Y:S04]  /*0420*/  LDG.E R3, desc[UR36][R6.64] ;  /* 0x0000002406037981 */ /* 0x000f28000c1e1900 */
[----:B0-----:R-:W4:Y:S04]  /*0430*/  LDG.E.64 R14, desc[UR36][R4.64] ;  /* 0x00000024040e7981 */ /* 0x001f28000c1e1b00 */
[----:B--2---:R-:W2:Y:S01]  /*0440*/  LDG.E.64 R16, desc[UR36][R8.64] ;  /* 0x0000002408107981 */ /* 0x004ea2000c1e1b00 */
[----:B----4-:R-:W-:-:S05]  /*0450*/  IMAD.WIDE R14, R3, 0x20, R14 ;  /* 0x00000020030e7825 */ /* 0x010fca00078e020e */
[----:B--2---:R0:W-:Y:S04]  /*0460*/  ST.E.64 desc[UR36][R14.64+0x18], R16 ;  /* 0x000018100e007985 */ /* 0x0041e8000c101b24 */
[----:B------:R-:W2:Y:S02]  /*0470*/  LDG.E.64 R12, desc[UR36][R4.64] ;  /* 0x00000024040c7981 */ /* 0x000ea4000c1e1b00 */
[----:B--2---:R-:W-:-:S05]  /*0480*/  IMAD.WIDE R18, R3, 0x20, R12 ;  /* 0x0000002003127825 */ /* 0x004fca00078e020c */
[----:B------:R-:W-:Y:S04]  /*0490*/  ST.E.64 desc[UR36][R18.64+0x10], R16 ;  /* 0x0000101012007985 */ /* 0x000fe8000c101b24 */
[----:B------:R-:W1:Y:S02]  /*04a0*/  LDG.E.64 R12, desc[UR36][R4.64] ;  /* 0x00000024040c7981 */ /* 0x000e64000c1e1b00 */
[----:B-1----:R-:W-:-:S05]  /*04b0*/  IMAD.WIDE R22, R3, 0x20, R12 ;  /* 0x0000002003167825 */ /* 0x002fca00078e020c */
[----:B------:R1:W-:Y:S04]  /*04c0*/  ST.E.64 desc[UR36][R22.64+0x8], R16 ;  /* 0x0000081016007985 */ /* 0x0003e8000c101b24 */
[----:B-----5:R-:W2:Y:S01]  /*04d0*/  LDG.E.64 R6, desc[UR36][R4.64] ;  /* 0x0000002404067981 */ /* 0x020ea2000c1e1b00 */
[----:B------:R-:W4:Y:S08]  /*04e0*/  LDC.64 R12, c[0x4][0x28] ;  /* 0x01000a00ff0c7b82 */ /* 0x000f300000000a00 */
[----:B---3--:R-:W3:Y:S01]  /*04f0*/  LDC.64 R26, c[0x4][0x10] ;  /* 0x01000400ff1a7b82 */ /* 0x008ee20000000a00 */
[----:B--2---:R-:W-:-:S05]  /*0500*/  IMAD.WIDE R20, R3, 0x20, R6 ;  /* 0x0000002003147825 */ /* 0x004fca00078e0206 */
[----:B----4-:R-:W-:Y:S04]  /*0510*/  STG.E.64 desc[UR36][R12.64], R20 ;  /* 0x000000140c007986 */ /* 0x010fe8000c101b24 */
[----:B------:R-:W3:Y:S04]  /*0520*/  LDG.E.64 R24, desc[UR36][R8.64] ;  /* 0x0000002408187981 */ /* 0x000ee8000c1e1b00 */
[----:B---3--:R-:W-:Y:S04]  /*0530*/  STG.E.64 desc[UR36][R26.64], R24 ;  /* 0x000000181a007986 */ /* 0x008fe8000c101b24 */
[----:B0-----:R-:W2:Y:S04]  /*0540*/  LDG.E.64 R14, desc[UR36][R10.64] ;  /* 0x000000240a0e7981 */ /* 0x001ea8000c1e1b00 */
[----:B--2---:R-:W-:Y:S04]  /*0550*/  ST.E.64 desc[UR36][R14.64+0x18], R24 ;  /* 0x000018180e007985 */ /* 0x004fe8000c101b24 */
[----:B------:R-:W-:Y:S04]  /*0560*/  ST.E.64 desc[UR36][R20.64+0x18], R14 ;  /* 0x0000180e14007985 */ /* 0x000fe8000c101b24 */
[----:B-1----:R-:W2:Y:S04]  /*0570*/  LDG.E.64 R22, desc[UR36][R8.64] ;  /* 0x0000002408167981 */ /* 0x002ea8000c1e1b00 */
[----:B------:R-:W2:Y:S01]  /*0580*/  LDG.E.64 R6, desc[UR36][R12.64] ;  /* 0x000000240c067981 */ /* 0x000ea2000c1e1b00 */
[----:B------:R-:W-:-:S03]  /*0590*/  IMAD.MOV.U32 R3, RZ, RZ, 0x1 ;  /* 0x00000001ff037424 */ /* 0x000fc600078e00ff */
[----:B--2---:R-:W-:Y:S04]  /*05a0*/  ST.E.64 desc[UR36][R6.64+0x10], R22 ;  /* 0x0000101606007985 */ /* 0x004fe8000c101b24 */
[----:B------:R0:W-:Y:S04]  /*05b0*/  ST.E.64 desc[UR36][R6.64+0x8], R22 ;  /* 0x0000081606007985 */ /* 0x0001e8000c101b24 */
[----:B------:R-:W2:Y:S04]  /*05c0*/  LDG.E.64 R16, desc[UR36][R26.64] ;  /* 0x000000241a107981 */ /* 0x000ea8000c1e1b00 */
[----:B------:R1:W-:Y:S04]  /*05d0*/  ST.E.64 desc[UR36][R14.64+0x10], R6 ;  /* 0x000010060e007985 */ /* 0x0003e8000c101b24 */
[----:B------:R3:W-:Y:S04]  /*05e0*/  ST.E desc[UR36][R14.64+0x4], R3 ;  /* 0x000004030e007985 */ /* 0x0007e8000c101924 */
[----:B--2---:R3:W-:Y:S04]  /*05f0*/  ST.E.64 desc[UR36][R14.64+0x8], R16 ;  /* 0x000008100e007985 */ /* 0x0047e8000c101b24 */
[----:B------:R-:W2:Y:S04]  /*0600*/  LDG.E.64 R18, desc[UR36][R12.64] ;  /* 0x000000240c127981 */ /* 0x000ea8000c1e1b00 */
[----:B--2---:R3:W-:Y:S04]  /*0610*/  ST.E desc[UR36][R18.64+0x4], R3 ;  /* 0x0000040312007985 */ /* 0x0047e8000c101924 */
[----:B------:R-:W2:Y:S04]  /*0620*/  LDG.E.64 R10, desc[UR36][R10.64] ;  /* 0x000000240a0a7981 */ /* 0x000ea8000c1e1b00 */
[----:B------:R-:W2:Y:S01]  /*0630*/  LDG.E.64 R8, desc[UR36][R8.64] ;  /* 0x0000002408087981 */ /* 0x000ea2000c1e1b00 */
[----:B0-----:R3:W0:Y:S01]  /*0640*/  LDC.64 R22, c[0x4][R2] ;  /* 0x0100000002167b82 */ /* 0x0016220000000a00 */
[----:B------:R-:W-:Y:S01]  /*0650*/  IMAD.U32 R4, RZ, RZ, UR4 ;  /* 0x00000004ff047e24 */ /* 0x000fe2000f8e00ff */
[----:B-1----:R-:W-:Y:S01]  /*0660*/  CS2R R6, SRZ ;  /* 0x0000000000067805 */ /* 0x002fe2000001ff00 */
[----:B------:R-:W-:Y:S01]  /*0670*/  IMAD.U32 R5, RZ, RZ, UR5 ;  /* 0x00000005ff057e24 */ /* 0x000fe2000f8e00ff */
[----:B0-2---:R3:W-:Y:S06]  /*0680*/  ST.E.64 desc[UR36][R8.64+0x18], R10 ;  /* 0x0000180a08007985 */ /* 0x0057ec000c101b24 */
[----:B------:R-:W-:-:S07]  /*0690*/  LEPC R20, `(.L_x_2) ;  /* 0x000000001014794e */ /* 0x000fce0000000000 */
[----:B---3--:R-:W-:Y:S05]  /*06a0*/  CALL.ABS.NOINC R22 ;  /* 0x0000000016007343 */ /* 0x008fea0003c00000 */
.L_x_2:
[----:B------:R-:W0:Y:S01]  /*06b0*/  LDC.64 R2, c[0x4][R2] ;  /* 0x0100000002027b82 */ /* 0x000e220000000a00 */
[----:B------:R-:W1:Y:S01]  /*06c0*/  LDCU.64 UR4, c[0x4][0x48] ;  /* 0x01000900ff0477ac */ /* 0x000e620008000a00 */
[----:B------:R-:W-:Y:S01]  /*06d0*/  CS2R R6, SRZ ;  /* 0x0000000000067805 */ /* 0x000fe2000001ff00 */
[----:B-1----:R-:W-:Y:S02]  /*06e0*/  IMAD.U32 R4, RZ, RZ, UR4 ;  /* 0x00000004ff047e24 */ /* 0x002fe4000f8e00ff */
[----:B------:R-:W-:-:S07]  /*06f0*/  IMAD.U32 R5, RZ, RZ, UR5 ;  /* 0x00000005ff057e24 */ /* 0x000fce000f8e00ff */
[----:B------:R-:W-:-:S07]  /*0700*/  LEPC R20, `(.L_x_3) ;  /* 0x000000001014794e */ /* 0x000fce0000000000 */
[----:B0-----:R-:W-:Y:S05]  /*0710*/  CALL.ABS.NOINC R2 ;  /* 0x0000000002007343 */ /* 0x001fea0003c00000 */
.L_x_3:
[----:B------:R-:W-:Y:S01]  /*0720*/  BSSY B8, `(.L_x_4) ;  /* 0x000018f000087945 */ /* 0x000fe20003800000 */
[----:B------:R-:W-:-:S07]  /*0730*/  IMAD.MOV.U32 R16, RZ, RZ, RZ ;  /* 0x000000ffff107224 */ /* 0x000fce00078e00ff */
.L_x_44:
[----:B012-4-:R-:W0:Y:S08]  /*0740*/  LDC.64 R12, c[0x4][0x10] ;  /* 0x01000400ff0c7b82 */ /* 0x017e300000000a00 */
[----:B------:R-:W1:Y:S01]  /*0750*/  LDC.64 R4, c[0x4][0x18] ;  /* 0x01000600ff047b82 */ /* 0x000e620000000a00 */
[----:B0-----:R-:W2:Y:S04]  /*0760*/  LDG.E.64 R2, desc[UR36][R12.64] ;  /* 0x000000240c027981 */ /* 0x001ea8000c1e1b00 */
[----:B-1----:R-:W2:Y:S01]  /*0770*/  LDG.E.64 R6, desc[UR36][R4.64] ;  /* 0x0000002404067981 */ /* 0x002ea2000c1e1b00 */
[----:B------:R-:W-:Y:S05]  /*0780*/  YIELD ;  /* 0x0000000000007946 */ /* 0x000fea0003800000 */
[----:B------:R-:W-:Y:S01]  /*0790*/  BSSY.RECONVERGENT B7, `(.L_x_5) ;  /* 0x0000184000077945 */ /* 0x000fe20003800200 */
[----:B--2---:R-:W-:-:S04]  /*07a0*/  ISETP.NE.U32.AND P0, PT, R2, R6, PT ;  /* 0x000000060200720c */ /* 0x004fc80003f05070 */
[----:B------:R-:W-:-:S13]  /*07b0*/  ISETP.NE.AND.EX P0, PT, R3, R7, PT, P0 ;  /* 0x000000070300720c */ /* 0x000fda0003f05300 */
[----:B------:R-:W-:Y:S05]  /*07c0*/  @!P0 BRA `(.L_x_6) ;  /* 0x0000001400908947 */ /* 0x000fea0003800000 */
[----:B------:R-:W-:Y:S01]  /*07d0*/  BSSY.RELIABLE B6, `(.L_x_7) ;  /* 0x000000d000067945 */ /* 0x000fe20003800100 */
.L_x_9:
[----:B------:R-:W2:Y:S01]  /*07e0*/  LD.E R9, desc[UR36][R2.64] ;  /* 0x0000002402097980 */ /* 0x000ea2000c101900 */
[----:B------:R-:W-:Y:S02]  /*07f0*/  IMAD.MOV.U32 R4, RZ, RZ, R2 ;  /* 0x000000ffff047224 */ /* 0x000fe400078e0002 */
[----:B------:R-:W-:Y:S01]  /*0800*/  IMAD.MOV.U32 R5, RZ, RZ, R3 ;  /* 0x000000ffff057224 */ /* 0x000fe200078e0003 */
[----:B--2---:R-:W-:-:S13]  /*0810*/  ISETP.NE.AND P0, PT, R16, R9, PT ;  /* 0x000000091000720c */ /* 0x004fda0003f05270 */
[----:B------:R-:W-:Y:S05]  /*0820*/  @!P0 BREAK.RELIABLE B6 ;  /* 0x0000000000068942 */ /* 0x000fea0003800100 */
[----:B------:R-:W-:Y:S05]  /*0830*/  @!P0 BRA `(.L_x_8) ;  /* 0x0000001400508947 */ /* 0x000fea0003800000 */
[----:B------:R-:W-:-:S13]  /*0840*/  ISETP.GE.AND P0, PT, R16, R9, PT ;  /* 0x000000091000720c */ /* 0x000fda0003f06270 */
[----:B------:R-:W2:Y:S04]  /*0850*/  @!P0 LD.E.64 R2, desc[UR36][R2.64+0x8] ;  /* 0x0000082402028980 */ /* 0x000ea8000c101b00 */
[----:B------:R-:W2:Y:S02]  /*0860*/  @P0 LD.E.64 R2, desc[UR36][R4.64+0x10] ;  /* 0x0000102404020980 */ /* 0x000ea4000c101b00 */
[----:B--2---:R-:W-:-:S04]  /*0870*/  ISETP.NE.U32.AND P0, PT, R2, R6, PT ;  /* 0x000000060200720c */ /* 0x004fc80003f05070 */
[----:B------:R-:W-:-:S13]  /*0880*/  ISETP.NE.AND.EX P0, PT, R3, R7, PT, P0 ;  /* 0x000000070300720c */ /* 0x000fda0003f05300 */
[----:B------:R-:W-:Y:S05]  /*0890*/  @P0 BRA `(.L_x_9) ;  /* 0xfffffffc00d00947 */ /* 0x000fea000383ffff */
[----:B------:R-:W-:Y:S05]  /*08a0*/  BSYNC.RELIABLE B6 ;  /* 0x0000000000067941 */ /* 0x000fea0003800100 */
.L_x_7:
[----:B------:R-:W0:Y:S01]  /*08b0*/  S2R R0, SR_LANEID ;  /* 0x0000000000007919 */ /* 0x000e220000000000 */
[----:B------:R-:W1:Y:S01]  /*08c0*/  LDC.64 R14, c[0x4][0x30] ;  /* 0x01000c00ff0e7b82 */ /* 0x000e620000000a00 */
[----:B------:R-:W-:Y:S02]  /*08d0*/  VOTEU.ANY UR4, UPT, PT ;  /* 0x0000000000047886 */ /* 0x000fe400038e0100 */
[----:B------:R-:W-:Y:S02]  /*08e0*/  UFLO.U32 UR5, UR4 ;  /* 0x00000004000572bd */ /* 0x000fe400080e0000 */
[----:B------:R-:W1:Y:S03]  /*08f0*/  POPC R11, UR4 ;  /* 0x00000004000b7d09 */ /* 0x000e660008000000 */
[----:B------:R-:W2:Y:S01]  /*0900*/  LDC.64 R18, c[0x4][0x8] ;  /* 0x01000200ff127b82 */ /* 0x000ea20000000a00 */
[----:B0-----:R-:W-:-:S13]  /*0910*/  ISETP.EQ.U32.AND P0, PT, R0, UR5, PT ;  /* 0x0000000500007c0c */ /* 0x001fda000bf02070 */
[----:B-1----:R0:W-:Y:S04]  /*0920*/  @P0 REDG.E.ADD.STRONG.GPU desc[UR36][R14.64], R11 ;  /* 0x0000000b0e00098e */ /* 0x0021e8000c12e124 */
[----:B------:R-:W3:Y:S04]  /*0930*/  LDG.E R9, desc[UR36][R14.64] ;  /* 0x000000240e097981 */ /* 0x000ee8000c1e1900 */
[----:B--2---:R-:W3:Y:S01]  /*0940*/  LDG.E.64 R2, desc[UR36][R18.64] ;  /* 0x0000002412027981 */ /* 0x004ee2000c1e1b00 */
[----:B------:R-:W1:Y:S01]  /*0950*/  LDC.64 R6, c[0x4][0x18] ;  /* 0x01000600ff067b82 */ /* 0x000e620000000a00 */
[----:B---3--:R-:W-:-:S05]  /*0960*/  IMAD.WIDE R2, R9, 0x20, R2 ;  /* 0x0000002009027825 */ /* 0x008fca00078e0202 */
[----:B------:R2:W-:Y:S04]  /*0970*/  ST.E desc[UR36][R2.64], R16 ;  /* 0x0000001002007985 */ /* 0x0005e8000c101924 */
[----:B------:R-:W3:Y:S04]  /*0980*/  LDG.E R17, desc[UR36][R14.64] ;  /* 0x000000240e117981 */ /* 0x000ee8000c1e1900 */
[----:B------:R-:W3:Y:S04]  /*0990*/  LDG.E.64 R8, desc[UR36][R18.64] ;  /* 0x0000002412087981 */ /* 0x000ee8000c1e1b00 */
[----:B-1----:R-:W4:Y:S01]  /*09a0*/  LDG.E.64 R6, desc[UR36][R6.64] ;  /* 0x0000002406067981 */ /* 0x002f22000c1e1b00 */
[----:B---3--:R-:W-:-:S05]  /*09b0*/  IMAD.WIDE R8, R17, 0x20, R8 ;  /* 0x0000002011087825 */ /* 0x008fca00078e0208 */
[----:B----4-:R1:W-:Y:S04]  /*09c0*/  ST.E.64 desc[UR36][R8.64+0x18], R6 ;  /* 0x0000180608007985 */ /* 0x0103e8000c101b24 */
[----:B0-----:R-:W3:Y:S02]  /*09d0*/  LDG.E.64 R10, desc[UR36][R18.64] ;  /* 0x00000024120a7981 */ /* 0x001ee4000c1e1b00 */
[----:B---3--:R-:W-:-:S05]  /*09e0*/  IMAD.WIDE R10, R17, 0x20, R10 ;  /* 0x00000020110a7825 */ /* 0x008fca00078e020a */
[----:B------:R-:W-:Y:S04]  /*09f0*/  ST.E.64 desc[UR36][R10.64+0x10], R6 ;  /* 0x000010060a007985 */ /* 0x000fe8000c101b24 */
[----:B------:R-:W3:Y:S02]  /*0a00*/  LDG.E.64 R12, desc[UR36][R18.64] ;  /* 0x00000024120c7981 */ /* 0x000ee4000c1e1b00 */
[----:B---3--:R-:W-:-:S05]  /*0a10*/  IMAD.WIDE R12, R17, 0x20, R12 ;  /* 0x00000020110c7825 */ /* 0x008fca00078e020c */
[----:B------:R0:W-:Y:S04]  /*0a20*/  ST.E.64 desc[UR36][R12.64+0x8], R6 ;  /* 0x000008060c007985 */ /* 0x0001e8000c101b24 */
[----:B--2---:R-:W2:Y:S02]  /*0a30*/  LDG.E.64 R2, desc[UR36][R18.64] ;  /* 0x0000002412027981 */ /* 0x004ea4000c1e1b00 */
[----:B--2---:R-:W-:-:S05]  /*0a40*/  IMAD.WIDE R2, R17, 0x20, R2 ;  /* 0x0000002011027825 */ /* 0x004fca00078e0202 */
[----:B------:R2:W-:Y:S04]  /*0a50*/  ST.E.64 desc[UR36][R2.64+0x18], R4 ;  /* 0x0000180402007985 */ /* 0x0005e8000c101b24 */
[----:B------:R-:W3:Y:S04]  /*0a60*/  LD.E R0, desc[UR36][R2.64] ;  /* 0x0000002402007980 */ /* 0x000ee8000c101900 */
[----:B-1----:R-:W3:Y:S01]  /*0a70*/  LD.E R9, desc[UR36][R4.64] ;  /* 0x0000002404097980 */ /* 0x002ee2000c101900 */
[----:B------:R-:W-:-:S05]  /*0a80*/  IADD3 R14, P1, PT, R2, 0x18, RZ ;  /* 0x00000018020e7810 */ /* 0x000fca0007f3e0ff */
[----:B------:R-:W-:Y:S02]  /*0a90*/  IMAD.X R15, RZ, RZ, R3, P1 ;  /* 0x000000ffff0f7224 */ /* 0x000fe400008e0603 */
[----:B0-----:R-:W-:Y:S02]  /*0aa0*/  IMAD.MOV.U32 R6, RZ, RZ, R14 ;  /* 0x000000ffff067224 */ /* 0x001fe400078e000e */
[----:B------:R-:W-:Y:S01]  /*0ab0*/  IMAD.MOV.U32 R7, RZ, RZ, R15 ;  /* 0x000000ffff077224 */ /* 0x000fe200078e000f */
[----:B---3--:R-:W-:-:S13]  /*0ac0*/  ISETP.GE.AND P0, PT, R0, R9, PT ;  /* 0x000000090000720c */ /* 0x008fda0003f06270 */
[----:B------:R2:W-:Y:S04]  /*0ad0*/  @!P0 ST.E.64 desc[UR36][R4.64+0x8], R2 ;  /* 0x0000080204008985 */ /* 0x0005e8000c101b24 */
[----:B------:R2:W-:Y:S04]  /*0ae0*/  @P0 ST.E.64 desc[UR36][R4.64+0x10], R2 ;  /* 0x0000100204000985 */ /* 0x0005e8000c101b24 */
[----:B------:R-:W3:Y:S04]  /*0af0*/  LD.E.64 R6, desc[UR36][R6.64] ;  /* 0x0000002406067980 */ /* 0x000ee8000c101b00 */
[----:B---3--:R-:W3:Y:S01]  /*0b00*/  LD.E R0, desc[UR36][R6.64+0x4] ;  /* 0x0000042406007980 */ /* 0x008ee2000c101900 */
[----:B------:R-:W-:Y:S01]  /*0b10*/  BSSY.RECONVERGENT B1, `(.L_x_10) ;  /* 0x0000121000017945 */ /* 0x000fe20003800200 */
[----:B---3--:R-:W-:-:S13]  /*0b20*/  ISETP.NE.AND P0, PT, R0, RZ, PT ;  /* 0x000000ff0000720c */ /* 0x008fda0003f05270 */
[----:B--2---:R-:W-:Y:S05]  /*0b30*/  @P0 BRA `(.L_x_11) ;  /* 0x0000001000780947 */ /* 0x004fea0003800000 */
[----:B------:R-:W-:Y:S02]  /*0b40*/  IMAD.MOV.U32 R4, RZ, RZ, R6 ;  /* 0x000000ffff047224 */ /* 0x000fe400078e0006 */
[----:B------:R-:W-:-:S07]  /*0b50*/  IMAD.MOV.U32 R5, RZ, RZ, R7 ;  /* 0x000000ffff057224 */ /* 0x000fce00078e0007 */
.L_x_41:
[----:B------:R-:W2:Y:S04]  /*0b60*/  LD.E.64 R6, desc[UR36][R4.64+0x18] ;  /* 0x0000182404067980 */ /* 0x000ea8000c101b00 */
[----:B-12-4-:R-:W2:Y:S01]  /*0b70*/  LD.E.64 R8, desc[UR36][R6.64+0x8] ;  /* 0x0000082406087980 */ /* 0x016ea2000c101b00 */
[----:B------:R-:W-:Y:S01]  /*0b80*/  BSSY.RECONVERGENT B0, `(.L_x_12) ;  /* 0x0000113000007945 */ /* 0x000fe20003800200 */
[----:B------:R-:W-:Y:S02]  /*0b90*/  IMAD.MOV.U32 R18, RZ, RZ, R14 ;  /* 0x000000ffff127224 */ /* 0x000fe400078e000e */
[----:B------:R-:W-:Y:S01]  /*0ba0*/  IMAD.MOV.U32 R19, RZ, RZ, R15 ;  /* 0x000000ffff137224 */ /* 0x000fe200078e000f */
[----:B--2---:R-:W-:-:S04]  /*0bb0*/  ISETP.NE.U32.AND P0, PT, R4, R8, PT ;  /* 0x000000080400720c */ /* 0x004fc80003f05070 */
[----:B------:R-:W-:-:S13]  /*0bc0*/  ISETP.NE.AND.EX P0, PT, R5, R9, PT, P0 ;  /* 0x000000090500720c */ /* 0x000fda0003f05300 */
[----:B------:R-:W-:Y:S05]  /*0bd0*/  @P0 BRA `(.L_x_13) ;  /* 0x0000000800200947 */ /* 0x000fea0003800000 */
[----:B------:R-:W2:Y:S04]  /*0be0*/  LD.E.64 R8, desc[UR36][R6.64+0x10] ;  /* 0x0000102406087980 */ /* 0x000ea8000c101b00 */
[----:B--2---:R-:W2:Y:S02]  /*0bf0*/  LD.E R0, desc[UR36][R8.64+0x4] ;  /* 0x0000042408007980 */ /* 0x004ea4000c101900 */
[----:B--2---:R-:W-:-:S13]  /*0c00*/  ISETP.NE.AND P0, PT, R0, RZ, PT ;  /* 0x000000ff0000720c */ /* 0x004fda0003f05270 */
[----:B------:R-:W-:Y:S05]  /*0c10*/  @P0 BRA `(.L_x_14) ;  /* 0x0000000000240947 */ /* 0x000fea0003800000 */
[----:B------:R-:W-:-:S05]  /*0c20*/  IMAD.MOV.U32 R11, RZ, RZ, 0x1 ;  /* 0x00000001ff0b7424 */ /* 0x000fca00078e00ff */
[----:B------:R3:W-:Y:S04]  /*0c30*/  ST.E desc[UR36][R4.64+0x4], R11 ;  /* 0x0000040b04007985 */ /* 0x0007e8000c101924 */
[----:B------:R3:W-:Y:S04]  /*0c40*/  ST.E desc[UR36][R8.64+0x4], R11 ;  /* 0x0000040b08007985 */ /* 0x0007e8000c101924 */
[----:B------:R-:W2:Y:S04]  /*0c50*/  LD.E.64 R6, desc[UR36][R18.64] ;  /* 0x0000002412067980 */ /* 0x000ea8000c101b00 */
[----:B--2---:R-:W2:Y:S04]  /*0c60*/  LD.E.64 R6, desc[UR36][R6.64+0x18] ;  /* 0x0000182406067980 */ /* 0x004ea8000c101b00 */
[----:B--2---:R3:W-:Y:S04]  /*0c70*/  ST.E desc[UR36][R6.64+0x4], RZ ;  /* 0x000004ff06007985 */ /* 0x0047e8000c101924 */
[----:B------:R-:W2:Y:S04]  /*0c80*/  LD.E.64 R2, desc[UR36][R18.64] ;  /* 0x0000002412027980 */ /* 0x000ea8000c101b00 */
[----:B--2---:R-:W5:Y:S01]  /*0c90*/  LD.E.64 R2, desc[UR36][R2.64+0x18] ;  /* 0x0000182402027980 */ /* 0x004f62000c101b00 */
[----:B---3--:R-:W-:Y:S05]  /*0ca0*/  BRA `(.L_x_15) ;  /* 0x0000001000007947 */ /* 0x008fea0003800000 */
.L_x_14:
[----:B------:R-:W2:Y:S02]  /*0cb0*/  LD.E.64 R8, desc[UR36][R4.64+0x10] ;  /* 0x0000102404087980 */ /* 0x000ea4000c101b00 */
[----:B--2---:R-:W-:-:S04]  /*0cc0*/  ISETP.NE.U32.AND P0, PT, R2, R8, PT ;  /* 0x000000080200720c */ /* 0x004fc80003f05070 */
[----:B------:R-:W-:-:S13]  /*0cd0*/  ISETP.NE.AND.EX P0, PT, R3, R9, PT, P0 ;  /* 0x000000090300720c */ /* 0x000fda0003f05300 */
[----:B------:R-:W-:Y:S05]  /*0ce0*/  @P0 BRA `(.L_x_16) ;  /* 0x0000000400340947 */ /* 0x000fea0003800000 */
[----:B------:R-:W2:Y:S01]  /*0cf0*/  LD.E.64 R12, desc[UR36][R8.64+0x8] ;  /* 0x00000824080c7980 */ /* 0x000ea2000c101b00 */
[----:B------:R-:W0:Y:S03]  /*0d00*/  LDC.64 R20, c[0x4][0x18] ;  /* 0x01000600ff147b82 */ /* 0x000e260000000a00 */
[----:B--2---:R1:W-:Y:S04]  /*0d10*/  ST.E.64 desc[UR36][R4.64+0x10], R12 ;  /* 0x0000100c04007985 */ /* 0x0043e8000c101b24 */
[----:B0-----:R-:W2:Y:S01]  /*0d20*/  LDG.E.64 R10, desc[UR36][R20.64] ;  /* 0x00000024140a7981 */ /* 0x001ea2000c1e1b00 */
[----:B------:R-:W-:Y:S01]  /*0d30*/  BSSY.RECONVERGENT B2, `(.L_x_17) ;  /* 0x0000006000027945 */ /* 0x000fe20003800200 */
[----:B--2---:R-:W-:-:S04]  /*0d40*/  ISETP.NE.U32.AND P0, PT, R12, R10, PT ;  /* 0x0000000a0c00720c */ /* 0x004fc80003f05070 */
[----:B------:R-:W-:-:S13]  /*0d50*/  ISETP.NE.AND.EX P0, PT, R13, R11, PT, P0 ;  /* 0x0000000b0d00720c */ /* 0x000fda0003f05300 */
[----:B-1----:R-:W-:Y:S05]  /*0d60*/  @!P0 BRA `(.L_x_18) ;  /* 0x0000000000088947 */ /* 0x002fea0003800000 */
[----:B------:R0:W-:Y:S04]  /*0d70*/  ST.E.64 desc[UR36][R12.64+0x18], R4 ;  /* 0x000018040c007985 */ /* 0x0001e8000c101b24 */
[----:B------:R0:W5:Y:S02]  /*0d80*/  LD.E.64 R6, desc[UR36][R4.64+0x18] ;  /* 0x0000182404067980 */ /* 0x000164000c101b00 */
.L_x_18:
[----:B------:R-:W-:Y:S05]  /*0d90*/  BSYNC.RECONVERGENT B2 ;  /* 0x0000000000027941 */ /* 0x000fea0003800200 */
.L_x_17:
[-C--:B-----5:R-:W-:Y:S01]  /*0da0*/  ISETP.NE.U32.AND P1, PT, R6, R10.reuse, PT ;  /* 0x0000000a0600720c */ /* 0x0a0fe20003f25070 */
[----:B------:R-:W-:Y:S01]  /*0db0*/  BSSY.RECONVERGENT B2, `(.L_x_19) ;  /* 0x000000e000027945 */ /* 0x000fe20003800200 */
[----:B------:R-:W-:Y:S02]  /*0dc0*/  ISETP.NE.U32.AND P0, PT, R2, R10, PT ;  /* 0x0000000a0200720c */ /* 0x000fe40003f05070 */
[-C--:B------:R-:W-:Y:S02]  /*0dd0*/  ISETP.NE.AND.EX P1, PT, R7, R11.reuse, PT, P1 ;  /* 0x0000000b0700720c */ /* 0x080fe40003f25310 */
[----:B------:R-:W-:-:S11]  /*0de0*/  ISETP.NE.AND.EX P0, PT, R3, R11, PT, P0 ;  /* 0x0000000b0300720c */ /* 0x000fd60003f05300 */
[----:B0-----:R-:W0:Y:S02]  /*0df0*/  @!P1 LDC.64 R12, c[0x4][0x10] ;  /* 0x01000400ff0c9b82 */ /* 0x001e240000000a00 */
[----:B------:R1:W-:Y:S04]  /*0e00*/  @P0 ST.E.64 desc[UR36][R8.64+0x18], R6 ;  /* 0x0000180608000985 */ /* 0x0003e8000c101b24 */
[----:B0-----:R1:W-:Y:S01]  /*0e10*/  @!P1 STG.E.64 desc[UR36][R12.64], R8 ;  /* 0x000000080c009986 */ /* 0x0013e2000c101b24 */
[----:B------:R-:W-:Y:S05]  /*0e20*/  @!P1 BRA `(.L_x_20) ;  /* 0x0000000000189947 */ /* 0x000fea0003800000 */
[----:B-1----:R-:W2:Y:S04]  /*0e30*/  LD.E.64 R6, desc[UR36][R4.64+0x18] ;  /* 0x0000182404067980 */ /* 0x002ea8000c101b00 */
[----:B--2---:R-:W2:Y:S02]  /*0e40*/  LD.E.64 R2, desc[UR36][R6.64+0x8] ;  /* 0x0000082406027980 */ /* 0x004ea4000c101b00 */
[----:B--2---:R-:W-:-:S04]  /*0e50*/  ISETP.NE.U32.AND P0, PT, R4, R2, PT ;  /* 0x000000020400720c */ /* 0x004fc80003f05070 */
[----:B------:R-:W-:-:S13]  /*0e60*/  ISETP.NE.AND.EX P0, PT, R5, R3, PT, P0 ;  /* 0x000000030500720c */ /* 0x000fda0003f05300 */
[----:B------:R0:W-:Y:S04]  /*0e70*/  @!P0 ST.E.64 desc[UR36][R6.64+0x8], R8 ;  /* 0x0000080806008985 */ /* 0x0001e8000c101b24 */
[----:B------:R0:W-:Y:S02]  /*0e80*/  @P0 ST.E.64 desc[UR36][R6.64+0x10], R8 ;  /* 0x0000100806000985 */ /* 0x0001e4000c101b24 */
.L_x_20:
[----:B------:R-:W-:Y:S05]  /*0e90*/  BSYNC.RECONVERGENT B2 ;  /* 0x0000000000027941 */ /* 0x000fea0003800200 */
.L_x_19:
[----:B------:R2:W-:Y:S01]  /*0ea0*/  ST.E.64 desc[UR36][R8.64+0x8], R4 ;  /* 0x0000080408007985 */ /* 0x0005e2000c101b24 */
[----:B------:R-:W-:Y:S01]  /*0eb0*/  ISETP.NE.U32.AND P0, PT, R4, R10, PT ;  /* 0x0000000a0400720c */ /* 0x000fe20003f05070 */
[----:B------:R-:W-:Y:S03]  /*0ec0*/  BSSY.RECONVERGENT B2, `(.L_x_21) ;  /* 0x0000006000027945 */ /* 0x000fe60003800200 */
[----:B------:R-:W-:-:S13]  /*0ed0*/  ISETP.NE.AND.EX P0, PT, R5, R11, PT, P0 ;  /* 0x0000000b0500720c */ /* 0x000fda0003f05300 */
[----:B--2---:R-:W-:Y:S05]  /*0ee0*/  @P0 BRA `(.L_x_22) ;  /* 0x0000000000080947 */ /* 0x004fea0003800000 */
[----:B01----:R3:W5:Y:S01]  /*0ef0*/  LD.E.64 R8, desc[UR36][R4.64+0x18] ;  /* 0x0000182404087980 */ /* 0x003762000c101b00 */
[----:B------:R-:W-:Y:S05]  /*0f00*/  BRA `(.L_x_23) ;  /* 0x0000000000047947 */ /* 0x000fea0003800000 */
.L_x_22:
[----:B------:R2:W-:Y:S02]  /*0f10*/  ST.E.64 desc[UR36][R4.64+0x18], R8 ;  /* 0x0000180804007985 */ /* 0x0005e4000c101b24 */
.L_x_23:
[----:B------:R-:W-:Y:S05]  /*0f20*/  BSYNC.RECONVERGENT B2 ;  /* 0x0000000000027941 */ /* 0x000fea0003800200 */
.L_x_21:
[----:B------:R-:W-:-:S05]  /*0f30*/  IMAD.MOV.U32 R17, RZ, RZ, 0x1 ;  /* 0x00000001ff117424 */ /* 0x000fca00078e00ff */
[----:B-----5:R-:W-:Y:S04]  /*0f40*/  ST.E desc[UR36][R8.64+0x4], R17 ;  /* 0x0000041108007985 */ /* 0x020fe8000c101924 */
[----:B------:R-:W4:Y:S04]  /*0f50*/  LD.E.64 R2, desc[UR36][R4.64+0x18] ;  /* 0x0000182404027980 */ /* 0x000f28000c101b00 */
[----:B----4-:R-:W4:Y:S04]  /*0f60*/  LD.E.64 R2, desc[UR36][R2.64+0x18] ;  /* 0x0000182402027980 */ /* 0x010f28000c101b00 */
[----:B----4-:R4:W-:Y:S04]  /*0f70*/  ST.E desc[UR36][R2.64+0x4], RZ ;  /* 0x000004ff02007985 */ /* 0x0109e8000c101924 */
[----:B01----:R-:W3:Y:S04]  /*0f80*/  LD.E.64 R6, desc[UR36][R4.64+0x18] ;  /* 0x0000182404067980 */ /* 0x003ee8000c101b00 */
[----:B---3--:R-:W3:Y:S04]  /*0f90*/  LD.E.64 R12, desc[UR36][R6.64+0x18] ;  /* 0x00001824060c7980 */ /* 0x008ee8000c101b00 */
[----:B---3--:R-:W3:Y:S04]  /*0fa0*/  LD.E.64 R14, desc[UR36][R12.64+0x8] ;  /* 0x000008240c0e7980 */ /* 0x008ee8000c101b00 */
[----:B---3--:R-:W3:Y:S04]  /*0fb0*/  LD.E.64 R18, desc[UR36][R14.64+0x10] ;  /* 0x000010240e127980 */ /* 0x008ee8000c101b00 */
[----:B---3--:R0:W-:Y:S04]  /*0fc0*/  ST.E.64 desc[UR36][R12.64+0x8], R18 ;  /* 0x000008120c007985 */ /* 0x0081e8000c101b24 */
[----:B------:R-:W3:Y:S02]  /*0fd0*/  LDG.E.64 R10, desc[UR36][R20.64] ;  /* 0x00000024140a7981 */ /* 0x000ee4000c1e1b00 */
[----:B---3--:R-:W-:-:S02]  /*0fe0*/  ISETP.NE.U32.AND P1, PT, R18, R10, PT ;  /* 0x0000000a1200720c */ /* 0x008fc40003f25070 */
[----:B------:R-:W-:Y:S02]  /*0ff0*/  ISETP.NE.U32.AND P0, PT, R14, R10, PT ;  /* 0x0000000a0e00720c */ /* 0x000fe40003f05070 */
[-C--:B------:R-:W-:Y:S02]  /*1000*/  ISETP.NE.AND.EX P1, PT, R19, R11.reuse, PT, P1 ;  /* 0x0000000b1300720c */ /* 0x080fe40003f25310 */
[----:B------:R-:W-:-:S11]  /*1010*/  ISETP.NE.AND.EX P0, PT, R15, R11, PT, P0 ;  /* 0x0000000b0f00720c */ /* 0x000fd60003f05300 */
[----:B------:R0:W-:Y:S04]  /*1020*/  @P1 ST.E.64 desc[UR36][R18.64+0x18], R12 ;  /* 0x0000180c12001985 */ /* 0x0001e8000c101b24 */
[----:B----4-:R-:W3:Y:S04]  /*1030*/  @!P0 LD.E.64 R2, desc[UR36][R12.64+0x18] ;  /* 0x000018240c028980 */ /* 0x010ee8000c101b00 */
[----:B------:R-:W3:Y:S01]  /*1040*/  @P0 LD.E.64 R2, desc[UR36][R12.64+0x18] ;  /* 0x000018240c020980 */ /* 0x000ee2000c101b00 */
[----:B------:R-:W-:Y:S01]  /*1050*/  BSSY.RECONVERGENT B2, `(.L_x_24) ;  /* 0x000000c000027945 */ /* 0x000fe20003800200 */
[----:B---3--:R-:W-:-:S02]  /*1060*/  ISETP.NE.U32.AND P1, PT, R2, R10, PT ;  /* 0x0000000a0200720c */ /* 0x008fc40003f25070 */
[----:B------:R0:W-:Y:S02]  /*1070*/  @P0 ST.E.64 desc[UR36][R14.64+0x18], R2 ;  /* 0x000018020e000985 */ /* 0x0001e4000c101b24 */
[----:B------:R-:W-:-:S13]  /*1080*/  ISETP.NE.AND.EX P1, PT, R3, R11, PT, P1 ;  /* 0x0000000b0300720c */ /* 0x000fda0003f25310 */
[----:B------:R-:W1:Y:S02]  /*1090*/  @!P1 LDC.64 R6, c[0x4][0x10] ;  /* 0x01000400ff069b82 */ /* 0x000e640000000a00 */
[----:B-1----:R0:W-:Y:S01]  /*10a0*/  @!P1 STG.E.64 desc[UR36][R6.64], R14 ;  /* 0x0000000e06009986 */ /* 0x0021e2000c101b24 */
[----:B------:R-:W-:Y:S05]  /*10b0*/  @!P1 BRA `(.L_x_25) ;  /* 0x0000000000149947 */ /* 0x000fea0003800000 */
[----:B0-----:R-:W3:Y:S02]  /*10c0*/  LD.E.64 R6, desc[UR36][R2.64+0x10] ;  /* 0x0000102402067980 */ /* 0x001ee4000c101b00 */
[----:B---3--:R-:W-:-:S04]  /*10d0*/  ISETP.NE.U32.AND P0, PT, R12, R6, PT ;  /* 0x000000060c00720c */ /* 0x008fc80003f05070 */
[----:B------:R-:W-:-:S13]  /*10e0*/  ISETP.NE.AND.EX P0, PT, R13, R7, PT, P0 ;  /* 0x000000070d00720c */ /* 0x000fda0003f05300 */
[----:B------:R1:W-:Y:S04]  /*10f0*/  @!P0 ST.E.64 desc[UR36][R2.64+0x10], R14 ;  /* 0x0000100e02008985 */ /* 0x0003e8000c101b24 */
[----:B------:R1:W-:Y:S02]  /*1100*/  @P0 ST.E.64 desc[UR36][R2.64+0x8], R14 ;  /* 0x0000080e02000985 */ /* 0x0003e4000c101b24 */
.L_x_25:
[----:B------:R-:W-:Y:S05]  /*1110*/  BSYNC.RECONVERGENT B2 ;  /* 0x0000000000027941 */ /* 0x000fea0003800200 */
.L_x_24:
[----:B------:R3:W-:Y:S01]  /*1120*/  ST.E.64 desc[UR36][R14.64+0x10], R12 ;  /* 0x0000100c0e007985 */ /* 0x0007e2000c101b24 */
[----:B------:R-:W-:Y:S01]  /*1130*/  ISETP.NE.U32.AND P0, PT, R12, R10, PT ;  /* 0x0000000a0c00720c */ /* 0x000fe20003f05070 */
[----:B01----:R-:W-:Y:S02]  /*1140*/  IMAD.MOV.U32 R2, RZ, RZ, R4 ;  /* 0x000000ffff027224 */ /* 0x003fe400078e0004 */
[----:B------:R-:W-:Y:S01]  /*1150*/  IMAD.MOV.U32 R3, RZ, RZ, R5 ;  /* 0x000000ffff037224 */ /* 0x000fe200078e0005 */
[----:B------:R-:W-:-:S13]  /*1160*/  ISETP.NE.AND.EX P0, PT, R13, R11, PT, P0 ;  /* 0x0000000b0d00720c */ /* 0x000fda0003f05300 */
[----:B---3--:R-:W-:Y:S05]  /*1170*/  @!P0 BRA `(.L_x_15) ;  /* 0x0000000800cc8947 */ /* 0x008fea0003800000 */
[----:B------:R3:W-:Y:S01]  /*1180*/  ST.E.64 desc[UR36][R12.64+0x18], R14 ;  /* 0x0000180e0c007985 */ /* 0x0007e2000c101b24 */
[----:B------:R-:W-:Y:S02]  /*1190*/  IMAD.MOV.U32 R2, RZ, RZ, R4 ;  /* 0x000000ffff027224 */ /* 0x000fe400078e0004 */
[----:B------:R-:W-:Y:S01]  /*11a0*/  IMAD.MOV.U32 R3, RZ, RZ, R5 ;  /* 0x000000ffff037224 */ /* 0x000fe200078e0005 */
[----:B------:R-:W-:Y:S06]  /*11b0*/  BRA `(.L_x_15) ;  /* 0x0000000800bc7947 */ /* 0x000fec0003800000 */
.L_x_16:
[----:B------:R-:W2:Y:S02]  /*11c0*/  LD.E.64 R6, desc[UR36][R4.64+0x8] ;  /* 0x0000082404067980 */ /* 0x000ea4000c101b00 */
[----:B--2---:R-:W-:-:S04]  /*11d0*/  ISETP.NE.U32.AND P0, PT, R2, R6, PT ;  /* 0x000000060200720c */ /* 0x004fc80003f05070 */
[----:B------:R-:W-:-:S13]  /*11e0*/  ISETP.NE.AND.EX P0, PT, R3, R7, PT, P0 ;  /* 0x000000070300720c */ /* 0x000fda0003f05300 */
[----:B------:R-:W-:Y:S05]  /*11f0*/  @P0 BRA `(.L_x_15) ;  /* 0x0000000800ac0947 */ /* 0x000fea0003800000 */
[----:B------:R-:W-:-:S05]  /*1200*/  IMAD.MOV.U32 R17, RZ, RZ, 0x1 ;  /* 0x00000001ff117424 */ /* 0x000fca00078e00ff */
[----:B------:R0:W-:Y:S04]  /*1210*/  ST.E desc[UR36][R4.64+0x4], R17 ;  /* 0x0000041104007985 */ /* 0x0001e8000c101924 */
[----:B------:R-:W2:Y:S04]  /*1220*/  LD.E.64 R6, desc[UR36][R18.64] ;  /* 0x0000002412067980 */ /* 0x000ea8000c101b00 */
[----:B--2---:R-:W2:Y:S04]  /*1230*/  LD.E.64 R6, desc[UR36][R6.64+0x18] ;  /* 0x0000182406067980 */ /* 0x004ea8000c101b00 */
[----:B--2---:R1:W-:Y:S04]  /*1240*/  ST.E desc[UR36][R6.64+0x4], RZ ;  /* 0x000004ff06007985 */ /* 0x0043e8000c101924 */
[----:B------:R-:W2:Y:S04]  /*1250*/  LD.E.64 R8, desc[UR36][R18.64] ;  /* 0x0000002412087980 */ /* 0x000ea8000c101b00 */
[----:B--2---:R-:W2:Y:S04]  /*1260*/  LD.E.64 R8, desc[UR36][R8.64+0x18] ;  /* 0x0000182408087980 */ /* 0x004ea8000c101b00 */
[----:B--2---:R-:W2:Y:S01]  /*1270*/  LD.E.64 R12, desc[UR36][R8.64+0x8] ;  /* 0x00000824080c7980 */ /* 0x004ea2000c101b00 */
[----:B------:R-:W3:Y:S03]  /*1280*/  LDC.64 R10, c[0x4][0x18] ;  /* 0x01000600ff0a7b82 */ /* 0x000ee60000000a00 */
[----:B--2---:R-:W2:Y:S04]  /*1290*/  LD.E.64 R14, desc[UR36][R12.64+0x10] ;  /* 0x000010240c0e7980 */ /* 0x004ea8000c101b00 */
[----:B--2---:R2:W-:Y:S04]  /*12a0*/  ST.E.64 desc[UR36][R8.64+0x8], R14 ;  /* 0x0000080e08007985 */ /* 0x0045e8000c101b24 */
[----:B---3--:R-:W3:Y:S02]  /*12b0*/  LDG.E.64 R10, desc[UR36][R10.64] ;  /* 0x000000240a0a7981 */ /* 0x008ee4000c1e1b00 */
[----:B---3--:R-:W-:-:S02]  /*12c0*/  ISETP.NE.U32.AND P1, PT, R14, R10, PT ;  /* 0x0000000a0e00720c */ /* 0x008fc40003f25070 */
[----:B------:R-:W-:Y:S02]  /*12d0*/  ISETP.NE.U32.AND P0, PT, R12, R10, PT ;  /* 0x0000000a0c00720c */ /* 0x000fe40003f05070 */
[-C--:B------:R-:W-:Y:S02]  /*12e0*/  ISETP.NE.AND.EX P1, PT, R15, R11.reuse, PT, P1 ;  /* 0x0000000b0f00720c */ /* 0x080fe40003f25310 */
[----:B------:R-:W-:-:S11]  /*12f0*/  ISETP.NE.AND.EX P0, PT, R13, R11, PT, P0 ;  /* 0x0000000b0d00720c */ /* 0x000fd60003f05300 */
[----:B------:R2:W-:Y:S04]  /*1300*/  @P1 ST.E.64 desc[UR36][R14.64+0x18], R8 ;  /* 0x000018080e001985 */ /* 0x0005e8000c101b24 */
[----:B0-----:R-:W3:Y:S04]  /*1310*/  @!P0 LD.E.64 R4, desc[UR36][R8.64+0x18] ;  /* 0x0000182408048980 */ /* 0x001ee8000c101b00 */
[----:B------:R-:W3:Y:S01]  /*1320*/  @P0 LD.E.64 R4, desc[UR36][R8.64+0x18] ;  /* 0x0000182408040980 */ /* 0x000ee2000c101b00 */
[----:B------:R-:W-:Y:S01]  /*1330*/  BSSY.RECONVERGENT B2, `(.L_x_26) ;  /* 0x000000c000027945 */ /* 0x000fe20003800200 */
[----:B---3--:R-:W-:-:S02]  /*1340*/  ISETP.NE.U32.AND P1, PT, R4, R10, PT ;  /* 0x0000000a0400720c */ /* 0x008fc40003f25070 */
[----:B------:R2:W-:Y:S02]  /*1350*/  @P0 ST.E.64 desc[UR36][R12.64+0x18], R4 ;  /* 0x000018040c000985 */ /* 0x0005e4000c101b24 */
[----:B------:R-:W-:-:S13]  /*1360*/  ISETP.NE.AND.EX P1, PT, R5, R11, PT, P1 ;  /* 0x0000000b0500720c */ /* 0x000fda0003f25310 */
[----:B-1----:R-:W0:Y:S02]  /*1370*/  @!P1 LDC.64 R6, c[0x4][0x10] ;  /* 0x01000400ff069b82 */ /* 0x002e240000000a00 */
[----:B0-----:R2:W-:Y:S01]  /*1380*/  @!P1 STG.E.64 desc[UR36][R6.64], R12 ;  /* 0x0000000c06009986 */ /* 0x0015e2000c101b24 */
[----:B------:R-:W-:Y:S05]  /*1390*/  @!P1 BRA `(.L_x_27) ;  /* 0x0000000000149947 */ /* 0x000fea0003800000 */
[----:B--2---:R-:W2:Y:S02]  /*13a0*/  LD.E.64 R6, desc[UR36][R4.64+0x10] ;  /* 0x0000102404067980 */ /* 0x004ea4000c101b00 */
[----:B--2---:R-:W-:-:S04]  /*13b0*/  ISETP.NE.U32.AND P0, PT, R8, R6, PT ;  /* 0x000000060800720c */ /* 0x004fc80003f05070 */
[----:B------:R-:W-:-:S13]  /*13c0*/  ISETP.NE.AND.EX P0, PT, R9, R7, PT, P0 ;  /* 0x000000070900720c */ /* 0x000fda0003f05300 */
[----:B------:R0:W-:Y:S04]  /*13d0*/  @!P0 ST.E.64 desc[UR36][R4.64+0x10], R12 ;  /* 0x0000100c04008985 */ /* 0x0001e8000c101b24 */
[----:B------:R0:W-:Y:S02]  /*13e0*/  @P0 ST.E.64 desc[UR36][R4.64+0x8], R12 ;  /* 0x0000080c04000985 */ /* 0x0001e4000c101b24 */
.L_x_27:
[----:B------:R-:W-:Y:S05]  /*13f0*/  BSYNC.RECONVERGENT B2 ;  /* 0x0000000000027941 */ /* 0x000fea0003800200 */
.L_x_26:
[----:B------:R4:W-:Y:S01]  /*1400*/  ST.E.64 desc[UR36][R12.64+0x10], R8 ;  /* 0x000010080c007985 */ /* 0x0009e2000c101b24 */
[----:B------:R-:W-:-:S04]  /*1410*/  ISETP.NE.U32.AND P0, PT, R8, R10, PT ;  /* 0x0000000a0800720c */ /* 0x000fc80003f05070 */
[----:B------:R-:W-:-:S13]  /*1420*/  ISETP.NE.AND.EX P0, PT, R9, R11, PT, P0 ;  /* 0x0000000b0900720c */ /* 0x000fda0003f05300 */
[----:B----4-:R-:W-:Y:S05]  /*1430*/  @!P0 BRA `(.L_x_15) ;  /* 0x00000008001c8947 */ /* 0x010fea0003800000 */
[----:B------:R4:W-:Y:S01]  /*1440*/  ST.E.64 desc[UR36][R8.64+0x18], R12 ;  /* 0x0000180c08007985 */ /* 0x0009e2000c101b24 */
[----:B------:R-:W-:Y:S05]  /*1450*/  BRA `(.L_x_15) ;  /* 0x0000000800147947 */ /* 0x000fea0003800000 */
.L_x_13:
[----:B------:R-:W2:Y:S02]  /*1460*/  LD.E R0, desc[UR36][R8.64+0x4] ;  /* 0x0000042408007980 */ /* 0x000ea4000c101900 */
        /* <DEDUP_REMOVED lines=10> */
[----:B0-----:R-:W-:Y:S05]  /*1510*/  BRA `(.L_x_15) ;  /* 0x0000000400e47947 */ /* 0x001fea0003800000 */
.L_x_28:
        /* <DEDUP_REMOVED lines=14> */
.L_x_31:
[----:B------:R-:W-:Y:S05]  /*1600*/  BSYNC.RECONVERGENT B2 ;  /* 0x0000000000027941 */ /* 0x000fea0003800200 */
.L_x_30:
        /* <DEDUP_REMOVED lines=15> */
.L_x_33:
[----:B------:R-:W-:Y:S05]  /*1700*/  BSYNC.RECONVERGENT B2 ;  /* 0x0000000000027941 */ /* 0x000fea0003800200 */
.L_x_32:
[----:B------:R2:W-:Y:S01]  /*1710*/  ST.E.64 desc[UR36][R8.64+0x10], R4 ;  /* 0x0000100408007985 */ /* 0x0005e2000c101b24 */
[----:B------:R-:W-:Y:S01]  /*1720*/  ISETP.NE.U32.AND P0, PT, R4, R10, PT ;  /* 0x0000000a0400720c */ /* 0x000fe20003f05070 */
[----:B------:R-:W-:Y:S03]  /*1730*/  BSSY.RECONVERGENT B2, `(.L_x_34) ;  /* 0x0000006000027945 */ /* 0x000fe60003800200 */
[----:B------:R-:W-:-:S13]  /*1740*/  ISETP.NE.AND.EX P0, PT, R5, R11, PT, P0 ;  /* 0x0000000b0500720c */ /* 0x000fda0003f05300 */
[----:B--2---:R-:W-:Y:S05]  /*1750*/  @P0 BRA `(.L_x_35) ;  /* 0x0000000000080947 */ /* 0x004fea0003800000 */
[----:B01----:R3:W5:Y:S01]  /*1760*/  LD.E.64 R8, desc[UR36][R4.64+0x18] ;  /* 0x0000182404087980 */ /* 0x003762000c101b00 */
[----:B------:R-:W-:Y:S05]  /*1770*/  BRA `(.L_x_36) ;  /* 0x0000000000047947 */ /* 0x000fea0003800000 */
.L_x_35:
[----:B------:R2:W-:Y:S02]  /*1780*/  ST.E.64 desc[UR36][R4.64+0x18], R8 ;  /* 0x0000180804007985 */ /* 0x0005e4000c101b24 */
.L_x_36:
[----:B------:R-:W-:Y:S05]  /*1790*/  BSYNC.RECONVERGENT B2 ;  /* 0x0000000000027941 */ /* 0x000fea0003800200 */
.L_x_34:
        /* <DEDUP_REMOVED lines=30> */
.L_x_38:
[----:B------:R-:W-:Y:S05]  /*1980*/  BSYNC.RECONVERGENT B2 ;  /* 0x0000000000027941 */ /* 0x000fea0003800200 */
.L_x_37:
        /* <DEDUP_REMOVED lines=10> */
.L_x_29:
        /* <DEDUP_REMOVED lines=23> */
[----:B------:R-:W-:Y:S01]  /*1ba0*/  ISETP.NE.U32.AND P1, PT, R8, R10, PT ;  /* 0x0000000a0800720c */ /* 0x000fe20003f25070 */
[----:B------:R-:W-:Y:S03]  /*1bb0*/  BSSY.RECONVERGENT B2, `(.L_x_39) ;  /* 0x000000d000027945 */ /* 0x000fe60003800200 */
[----:B------:R-:W-:-:S02]  /*1bc0*/  ISETP.NE.AND.EX P1, PT, R9, R11, PT, P1 ;  /* 0x0000000b0900720c */ /* 0x000fc40003f25310 */
[----:B---3--:R-:W-:Y:S01]  /*1bd0*/  ISETP.NE.U32.AND P2, PT, R4, R10, PT ;  /* 0x0000000a0400720c */ /* 0x008fe20003f45070 */
[----:B------:R2:W-:Y:S03]  /*1be0*/  @P0 ST.E.64 desc[UR36][R12.64+0x18], R4 ;  /* 0x000018040c000985 */ /* 0x0005e6000c101b24 */
        /* <DEDUP_REMOVED lines=9> */
.L_x_40:
[----:B------:R-:W-:Y:S05]  /*1c80*/  BSYNC.RECONVERGENT B2 ;  /* 0x0000000000027941 */ /* 0x000fea0003800200 */
.L_x_39:
[----:B------:R1:W-:Y:S04]  /*1c90*/  ST.E.64 desc[UR36][R12.64+0x8], R8 ;  /* 0x000008080c007985 */ /* 0x0003e8000c101b24 */
[----:B------:R1:W-:Y:S02]  /*1ca0*/  @P1 ST.E.64 desc[UR36][R8.64+0x18], R12 ;  /* 0x0000180c08001985 */ /* 0x0003e4000c101b24 */
.L_x_15:
[----:B------:R-:W-:Y:S05]  /*1cb0*/  BSYNC.RECONVERGENT B0 ;  /* 0x0000000000007941 */ /* 0x000fea0003800200 */
.L_x_12:
[----:B0-2--5:R-:W2:Y:S04]  /*1cc0*/  LD.E.64 R4, desc[UR36][R2.64+0x18] ;  /* 0x0000182402047980 */ /* 0x025ea8000c101b00 */
[----:B--2---:R-:W2:Y:S01]  /*1cd0*/  LD.E R0, desc[UR36][R4.64+0x4] ;  /* 0x0000042404007980 */ /* 0x004ea2000c101900 */
[----:B---3--:R-:W-:-:S05]  /*1ce0*/  IADD3 R14, P1, PT, R2, 0x18, RZ ;  /* 0x00000018020e7810 */ /* 0x008fca0007f3e0ff */
[----:B------:R-:W-:Y:S01]  /*1cf0*/  IMAD.X R15, RZ, RZ, R3, P1 ;  /* 0x000000ffff0f7224 */ /* 0x000fe200008e0603 */
[----:B--2---:R-:W-:-:S13]  /*1d00*/  ISETP.NE.AND P0, PT, R0, RZ, PT ;  /* 0x000000ff0000720c */ /* 0x004fda0003f05270 */
[----:B------:R-:W-:Y:S05]  /*1d10*/  @!P0 BRA `(.L_x_41) ;  /* 0xffffffec00908947 */ /* 0x000fea000383ffff */
.L_x_11:
[----:B------:R-:W-:Y:S05]  /*1d20*/  BSYNC.RECONVERGENT B1 ;  /* 0x0000000000017941 */ /* 0x000fea0003800200 */
.L_x_10:
[----:B------:R-:W0:Y:S02]  /*1d30*/  LDC.64 R2, c[0x4][0x10] ;  /* 0x01000400ff027b82 */ /* 0x000e240000000a00 */
[----:B0-----:R-:W2:Y:S01]  /*1d40*/  LDG.E.64 R2, desc[UR36][R2.64] ;  /* 0x0000002402027981 */ /* 0x001ea2000c1e1b00 */
[----:B------:R-:W-:-:S05]  /*1d50*/  IMAD.MOV.U32 R5, RZ, RZ, 0x1 ;  /* 0x00000001ff057424 */ /* 0x000fca00078e00ff */
[----:B--2---:R0:W-:Y:S01]  /*1d60*/  ST.E desc[UR36][R2.64+0x4], R5 ;  /* 0x0000040502007985 */ /* 0x0041e2000c101924 */
[----:B------:R-:W-:Y:S05]  /*1d70*/  BRA `(.L_x_42) ;  /* 0x0000000000947947 */ /* 0x000fea0003800000 */
.L_x_8:
[----:B------:R-:W-:Y:S01]  /*1d80*/  MOV R0, 0x0 ;  /* 0x0000000000007802 */ /* 0x000fe20000000f00 */
[----:B------:R-:W0:Y:S01]  /*1d90*/  LDCU.64 UR4, c[0x4][0x50] ;  /* 0x01000a00ff0477ac */ /* 0x000e220008000a00 */
[----:B------:R-:W-:Y:S02]  /*1da0*/  CS2R R6, SRZ ;  /* 0x0000000000067805 */ /* 0x000fe4000001ff00 */
[----:B------:R1:W2:Y:S01]  /*1db0*/  LDC.64 R2, c[0x4][R0] ;  /* 0x0100000000027b82 */ /* 0x0002a20000000a00 */
[----:B0-----:R-:W-:Y:S02]  /*1dc0*/  IMAD.U32 R4, RZ, RZ, UR4 ;  /* 0x00000004ff047e24 */ /* 0x001fe4000f8e00ff */
[----:B-1----:R-:W-:-:S07]  /*1dd0*/  IMAD.U32 R5, RZ, RZ, UR5 ;  /* 0x00000005ff057e24 */ /* 0x002fce000f8e00ff */
[----:B------:R-:W-:-:S07]  /*1de0*/  LEPC R20, `(.L_x_43) ;  /* 0x000000001014794e */ /* 0x000fce0000000000 */
[----:B--2---:R-:W-:Y:S05]  /*1df0*/  CALL.ABS.NOINC R2 ;  /* 0x0000000002007343 */ /* 0x004fea0003c00000 */
.L_x_43:
[----:B------:R-:W-:Y:S05]  /*1e00*/  BRA `(.L_x_42) ;  /* 0x0000000000707947 */ /* 0x000fea0003800000 */
.L_x_6:
        /* <DEDUP_REMOVED lines=9> */
[----:B--2---:R-:W3:Y:S02]  /*1ea0*/  LDG.E.64 R2, desc[UR36][R18.64] ;  /* 0x0000002412027981 */ /* 0x004ee4000c1e1b00 */
[----:B---3--:R-:W-:-:S05]  /*1eb0*/  IMAD.WIDE R2, R7, 0x20, R2 ;  /* 0x0000002007027825 */ /* 0x008fca00078e0202 */
[----:B------:R1:W-:Y:S04]  /*1ec0*/  ST.E desc[UR36][R2.64], R16 ;  /* 0x0000001002007985 */ /* 0x0003e8000c101924 */
[----:B------:R-:W2:Y:S04]  /*1ed0*/  LDG.E R17, desc[UR36][R14.64] ;  /* 0x000000240e117981 */ /* 0x000ea8000c1e1900 */
[----:B------:R-:W2:Y:S04]  /*1ee0*/  LDG.E.64 R6, desc[UR36][R18.64] ;  /* 0x0000002412067981 */ /* 0x000ea8000c1e1b00 */
[----:B------:R-:W3:Y:S01]  /*1ef0*/  LDG.E.64 R4, desc[UR36][R4.64] ;  /* 0x0000002404047981 */ /* 0x000ee2000c1e1b00 */
[----:B--2---:R-:W-:-:S05]  /*1f00*/  IMAD.WIDE R6, R17, 0x20, R6 ;  /* 0x0000002011067825 */ /* 0x004fca00078e0206 */
[----:B---3--:R2:W-:Y:S04]  /*1f10*/  ST.E.64 desc[UR36][R6.64+0x18], R4 ;  /* 0x0000180406007985 */ /* 0x0085e8000c101b24 */
[----:B------:R-:W3:Y:S02]  /*1f20*/  LDG.E.64 R8, desc[UR36][R18.64] ;  /* 0x0000002412087981 */ /* 0x000ee4000c1e1b00 */
[----:B---3--:R-:W-:-:S05]  /*1f30*/  IMAD.WIDE R8, R17, 0x20, R8 ;  /* 0x0000002011087825 */ /* 0x008fca00078e0208 */
[----:B------:R2:W-:Y:S04]  /*1f40*/  ST.E.64 desc[UR36][R8.64+0x10], R4 ;  /* 0x0000100408007985 */ /* 0x0005e8000c101b24 */
[----:B0-----:R-:W3:Y:S02]  /*1f50*/  LDG.E.64 R10, desc[UR36][R18.64] ;  /* 0x00000024120a7981 */ /* 0x001ee4000c1e1b00 */
[----:B---3--:R-:W-:-:S05]  /*1f60*/  IMAD.WIDE R10, R17, 0x20, R10 ;  /* 0x00000020110a7825 */ /* 0x008fca00078e020a */
[----:B------:R2:W-:Y:S04]  /*1f70*/  ST.E.64 desc[UR36][R10.64+0x8], R4 ;  /* 0x000008040a007985 */ /* 0x0005e8000c101b24 */
[----:B-1----:R-:W3:Y:S01]  /*1f80*/  LDG.E.64 R2, desc[UR36][R18.64] ;  /* 0x0000002412027981 */ /* 0x002ee2000c1e1b00 */
[----:B------:R-:W-:Y:S02]  /*1f90*/  IMAD.MOV.U32 R15, RZ, RZ, 0x1 ;  /* 0x00000001ff0f7424 */ /* 0x000fe400078e00ff */
[----:B---3--:R-:W-:-:S05]  /*1fa0*/  IMAD.WIDE R2, R17, 0x20, R2 ;  /* 0x0000002011027825 */ /* 0x008fca00078e0202 */
[----:B------:R2:W-:Y:S04]  /*1fb0*/  STG.E.64 desc[UR36][R12.64], R2 ;  /* 0x000000020c007986 */ /* 0x0005e8000c101b24 */
[----:B------:R2:W-:Y:S02]  /*1fc0*/  ST.E desc[UR36][R2.64+0x4], R15 ;  /* 0x0000040f02007985 */ /* 0x0005e4000c101924 */
.L_x_42:
[----:B------:R-:W-:Y:S05]  /*1fd0*/  BSYNC.RECONVERGENT B7 ;  /* 0x0000000000077941 */ /* 0x000fea0003800200 */
.L_x_5:
[----:B------:R-:W-:-:S05]  /*1fe0*/  VIADD R16, R16, 0x1 ;  /* 0x0000000110107836 */ /* 0x000fca0000000000 */
[----:B------:R-:W-:-:S13]  /*1ff0*/  ISETP.NE.AND P0, PT, R16, 0x7, PT ;  /* 0x000000071000780c */ /* 0x000fda0003f05270 */
[----:B------:R-:W-:Y:S05]  /*2000*/  @P0 BRA `(.L_x_44) ;  /* 0xffffffe400cc0947 */ /* 0x000fea000383ffff */
[----:B------:R-:W-:Y:S05]  /*2010*/  BSYNC B8 ;  /* 0x0000000000087941 */ /* 0x000fea0003800000 */
.L_x_4:
[----:B0-2---:R-:W-:Y:S01]  /*2020*/  MOV R2, 0x0 ;  /* 0x0000000000027802 */ /* 0x005fe20000000f00 */
[----:B------:R-:W0:Y:S01]  /*2030*/  LDCU.64 UR4, c[0x4][0x78] ;  /* 0x01000f00ff0477ac */ /* 0x000e220008000a00 */
[----:B------:R-:W-:Y:S02]  /*2040*/  CS2R R6, SRZ ;  /* 0x0000000000067805 */ /* 0x000fe4000001ff00 */
[----:B-1--4-:R1:W2:Y:S01]  /*2050*/  LDC.64 R8, c[0x4][R2] ;  /* 0x0100000002087b82 */ /* 0x0122a20000000a00 */
[----:B0-----:R-:W-:Y:S02]  /*2060*/  IMAD.U32 R4, RZ, RZ, UR4 ;  /* 0x00000004ff047e24 */ /* 0x001fe4000f8e00ff */
[----:B-1----:R-:W-:-:S07]  /*2070*/  IMAD.U32 R5, RZ, RZ, UR5 ;  /* 0x00000005ff057e24 */ /* 0x002fce000f8e00ff */
[----:B------:R-:W-:-:S07]  /*2080*/  LEPC R20, `(.L_x_45) ;  /* 0x000000001014794e */ /* 0x000fce0000000000 */
[----:B--2---:R-:W-:Y:S05]  /*2090*/  CALL.ABS.NOINC R8 ;  /* 0x0000000008007343 */ /* 0x004fea0003c00000 */
.L_x_45:
[----:B------:R-:W0:Y:S02]  /*20a0*/  LDC.64 R6, c[0x4][0x10] ;  /* 0x01000400ff067b82 */ /* 0x000e240000000a00 */
[----:B0-----:R0:W5:Y:S01]  /*20b0*/  LDG.E.64 R4, desc[UR36][R6.64] ;  /* 0x0000002406047981 */ /* 0x001162000c1e1b00 */
[----:B------:R-:W-:Y:S01]  /*20c0*/  MOV R20, 0x20f0 ;  /* 0x000020f000147802 */ /* 0x000fe20000000f00 */
[----:B------:R-:W-:-:S07]  /*20d0*/  IMAD.MOV.U32 R21, RZ, RZ, 0x0 ;  /* 0x00000000ff157424 */ /* 0x000fce00078e00ff */
[----:B0----5:R-:W-:Y:S05]  /*20e0*/  CALL.REL.NOINC `($_Z3RBTP10par_rbNode$_Z13printPreorderP10par_rbNode) ;  /* 0x0000000800847944 */ /* 0x021fea0003c00000 */
[----:B------:R0:W1:Y:S01]  /*20f0*/  LDC.64 R8, c[0x4][R2] ;  /* 0x0100000002087b82 */ /* 0x0000620000000a00 */
[----:B------:R-:W2:Y:S01]  /*2100*/  LDCU.64 UR4, c[0x4][0x48] ;  /* 0x01000900ff0477ac */ /* 0x000ea20008000a00 */
[----:B------:R-:W-:Y:S01]  /*2110*/  CS2R R6, SRZ ;  /* 0x0000000000067805 */ /* 0x000fe2000001ff00 */
[----:B--2---:R-:W-:Y:S02]  /*2120*/  IMAD.U32 R4, RZ, RZ, UR4 ;  /* 0x00000004ff047e24 */ /* 0x004fe4000f8e00ff */
[----:B0-----:R-:W-:-:S07]  /*2130*/  IMAD.U32 R5, RZ, RZ, UR5 ;  /* 0x00000005ff057e24 */ /* 0x001fce000f8e00ff */
[----:B------:R-:W-:-:S07]  /*2140*/  LEPC R20, `(.L_x_46) ;  /* 0x000000001014794e */ /* 0x000fce0000000000 */
[----:B-1----:R-:W-:Y:S05]  /*2150*/  CALL.ABS.NOINC R8 ;  /* 0x0000000008007343 */ /* 0x002fea0003c00000 */
.L_x_46:
[----:B------:R0:W1:Y:S01]  /*2160*/  LDC.64 R8, c[0x4][R2] ;  /* 0x0100000002087b82 */ /* 0x0000620000000a00 */
[----:B------:R-:W2:Y:S01]  /*2170*/  LDCU.64 UR4, c[0x4][0x48] ;  /* 0x01000900ff0477ac */ /* 0x000ea20008000a00 */
[----:B------:R-:W-:Y:S01]  /*2180*/  CS2R R6, SRZ ;  /* 0x0000000000067805 */ /* 0x000fe2000001ff00 */
[----:B--2---:R-:W-:Y:S02]  /*2190*/  IMAD.U32 R4, RZ, RZ, UR4 ;  /* 0x00000004ff047e24 */ /* 0x004fe4000f8e00ff */
[----:B0-----:R-:W-:-:S07]  /*21a0*/  IMAD.U32 R5, RZ, RZ, UR5 ;  /* 0x00000005ff057e24 */ /* 0x001fce000f8e00ff */
[----:B------:R-:W-:-:S07]  /*21b0*/  LEPC R20, `(.L_x_47) ;  /* 0x000000001014794e */ /* 0x000fce0000000000 */
[----:B-1----:R-:W-:Y:S05]  /*21c0*/  CALL.ABS.NOINC R8 ;  /* 0x0000000008007343 */ /* 0x002fea0003c00000 */
.L_x_47:
[----:B------:R0:W1:Y:S01]  /*21d0*/  LDC.64 R8, c[0x4][R2] ;  /* 0x0100000002087b82 */ /* 0x0000620000000a00 */
[----:B------:R-:W2:Y:S01]  /*21e0*/  LDCU.64 UR4, c[0x4][0x80] ;  /* 0x01001000ff0477ac */ /* 0x000ea20008000a00 */
[----:B------:R-:W-:Y:S01]  /*21f0*/  CS2R R6, SRZ ;  /* 0x0000000000067805 */ /* 0x000fe2000001ff00 */
[----:B--2---:R-:W-:Y:S02]  /*2200*/  IMAD.U32 R4, RZ, RZ, UR4 ;  /* 0x00000004ff047e24 */ /* 0x004fe4000f8e00ff */
[----:B0-----:R-:W-:-:S07]  /*2210*/  IMAD.U32 R5, RZ, RZ, UR5 ;  /* 0x00000005ff057e24 */ /* 0x001fce000f8e00ff */
[----:B------:R-:W-:-:S07]  /*2220*/  LEPC R20, `(.L_x_48) ;  /* 0x000000001014794e */ /* 0x000fce0000000000 */
[----:B-1----:R-:W-:Y:S05]  /*2230*/  CALL.ABS.NOINC R8 ;  /* 0x0000000008007343 */ /* 0x002fea0003c00000 */
.L_x_48:
[----:B------:R-:W0:Y:S02]  /*2240*/  LDC.64 R6, c[0x4][0x10] ;  /* 0x01000400ff067b82 */ /* 0x000e240000000a00 */
[----:B0-----:R0:W5:Y:S01]  /*2250*/  LDG.E.64 R4, desc[UR36][R6.64] ;  /* 0x0000002406047981 */ /* 0x001162000c1e1b00 */
[----:B------:R-:W-:Y:S01]  /*2260*/  MOV R20, 0x2290 ;  /* 0x0000229000147802 */ /* 0x000fe20000000f00 */
[----:B------:R-:W-:-:S07]  /*2270*/  IMAD.MOV.U32 R21, RZ, RZ, 0x0 ;  /* 0x00000000ff157424 */ /* 0x000fce00078e00ff */
[----:B0----5:R-:W-:Y:S05]  /*2280*/  CALL.REL.NOINC `($_Z3RBTP10par_rbNode$_Z12printInorderP10par_rbNode) ;  /* 0x0000000000c07944 */ /* 0x021fea0003c00000 */
[----:B------:R0:W1:Y:S01]  /*2290*/  LDC.64 R8, c[0x4][R2] ;  /* 0x0100000002087b82 */ /* 0x0000620000000a00 */
[----:B------:R-:W2:Y:S01]  /*22a0*/  LDCU.64 UR4, c[0x4][0x48] ;  /* 0x01000900ff0477ac */ /* 0x000ea20008000a00 */
[----:B------:R-:W-:Y:S01]  /*22b0*/  CS2R R6, SRZ ;  /* 0x0000000000067805 */ /* 0x000fe2000001ff00 */
[----:B--2---:R-:W-:Y:S02]  /*22c0*/  IMAD.U32 R4, RZ, RZ, UR4 ;  /* 0x00000004ff047e24 */ /* 0x004fe4000f8e00ff */
[----:B0-----:R-:W-:-:S07]  /*22d0*/  IMAD.U32 R5, RZ, RZ, UR5 ;  /* 0x00000005ff057e24 */ /* 0x001fce000f8e00ff */
[----:B------:R-:W-:-:S07]  /*22e0*/  LEPC R20, `(.L_x_49) ;  /* 0x000000001014794e */ /* 0x000fce0000000000 */
[----:B-1----:R-:W-:Y:S05]  /*22f0*/  CALL.ABS.NOINC R8 ;  /* 0x0000000008007343 */ /* 0x002fea0003c00000 */
.L_x_49:
[----:B------:R0:W1:Y:S01]  /*2300*/  LDC.64 R8, c[0x4][R2] ;  /* 0x0100000002087b82 */ /* 0x0000620000000a00 */
[----:B------:R-:W2:Y:S01]  /*2310*/  LDCU.64 UR4, c[0x4][0x48] ;  /* 0x01000900ff0477ac */ /* 0x000ea20008000a00 */
[----:B------:R-:W-:Y:S01]  /*2320*/  CS2R R6, SRZ ;  /* 0x0000000000067805 */ /* 0x000fe2000001ff00 */
[----:B--2---:R-:W-:Y:S02]  /*2330*/  IMAD.U32 R4, RZ, RZ, UR4 ;  /* 0x00000004ff047e24 */ /* 0x004fe4000f8e00ff */
[----:B0-----:R-:W-:-:S07]  /*2340*/  IMAD.U32 R5, RZ, RZ, UR5 ;  /* 0x00000005ff057e24 */ /* 0x001fce000f8e00ff */
[----:B------:R-:W-:-:S07]  /*2350*/  LEPC R20, `(.L_x_50) ;  /* 0x000000001014794e */ /* 0x000fce0000000000 */
[----:B-1----:R-:W-:Y:S05]  /*2360*/  CALL.ABS.NOINC R8 ;  /* 0x0000000008007343 */ /* 0x002fea0003c00000 */
.L_x_50:
[----:B------:R0:W1:Y:S01]  /*2370*/  LDC.64 R8, c[0x4][R2] ;  /* 0x0100000002087b82 */ /* 0x0000620000000a00 */
[----:B------:R-:W2:Y:S01]  /*2380*/  LDCU.64 UR4, c[0x4][0x88] ;  /* 0x01001100ff0477ac */ /* 0x000ea20008000a00 */
[----:B------:R-:W-:Y:S01]  /*2390*/  CS2R R6, SRZ ;  /* 0x0000000000067805 */ /* 0x000fe2000001ff00 */
[----:B--2---:R-:W-:Y:S02]  /*23a0*/  IMAD.U32 R4, RZ, RZ, UR4 ;  /* 0x00000004ff047e24 */ /* 0x004fe4000f8e00ff */
[----:B0-----:R-:W-:-:S07]  /*23b0*/  IMAD.U32 R5, RZ, RZ, UR5 ;  /* 0x00000005ff057e24 */ /* 0x001fce000f8e00ff */
[----:B------:R-:W-:-:S07]  /*23c0*/  LEPC R20, `(.L_x_51) ;  /* 0x000000001014794e */ /* 0x000fce0000000000 */
[----:B-1----:R-:W-:Y:S05]  /*23d0*/  CALL.ABS.NOINC R8 ;  /* 0x0000000008007343 */ /* 0x002fea0003c00000 */
.L_x_51:
[----:B------:R-:W0:Y:S02]  /*23e0*/  LDC.64 R6, c[0x4][0x10] ;  /* 0x01000400ff067b82 */ /* 0x000e240000000a00 */
[----:B0-----:R0:W5:Y:S01]  /*23f0*/  LDG.E.64 R4, desc[UR36][R6.64] ;  /* 0x0000002406047981 */ /* 0x001162000c1e1b00 */
[----:B------:R-:W-:Y:S01]  /*2400*/  MOV R20, 0x2430 ;  /* 0x0000243000147802 */ /* 0x000fe20000000f00 */
[----:B------:R-:W-:-:S07]  /*2410*/  IMAD.MOV.U32 R21, RZ, RZ, 0x0 ;  /* 0x00000000ff157424 */ /* 0x000fce00078e00ff */
[----:B0----5:R-:W-:Y:S05]  /*2420*/  CALL.REL.NOINC `($_Z3RBTP10par_rbNode$_Z14printPostorderP10par_rbNode) ;  /* 0x0000000c00087944 */ /* 0x021fea0003c00000 */
[----:B------:R0:W1:Y:S01]  /*2430*/  LDC.64 R8, c[0x4][R2] ;  /* 0x0100000002087b82 */ /* 0x0000620000000a00 */
[----:B------:R-:W2:Y:S01]  /*2440*/  LDCU.64 UR4, c[0x4][0x48] ;  /* 0x01000900ff0477ac */ /* 0x000ea20008000a00 */
[----:B------:R-:W-:Y:S01]  /*2450*/  CS2R R6, SRZ ;  /* 0x0000000000067805 */ /* 0x000fe2000001ff00 */
[----:B--2---:R-:W-:Y:S02]  /*2460*/  IMAD.U32 R4, RZ, RZ, UR4 ;  /* 0x00000004ff047e24 */ /* 0x004fe4000f8e00ff */
[----:B0-----:R-:W-:-:S07]  /*2470*/  IMAD.U32 R5, RZ, RZ, UR5 ;  /* 0x00000005ff057e24 */ /* 0x001fce000f8e00ff */
[----:B------:R-:W-:-:S07]  /*2480*/  LEPC R20, `(.L_x_52) ;  /* 0x000000001014794e */ /* 0x000fce0000000000 */
[----:B-1----:R-:W-:Y:S05]  /*2490*/  CALL.ABS.NOINC R8 ;  /* 0x0000000008007343 */ /* 0x002fea0003c00000 */
.L_x_52:
[----:B------:R0:W1:Y:S01]  /*24a0*/  LDC.64 R8, c[0x4][R2] ;  /* 0x0100000002087b82 */ /* 0x0000620000000a00 */
[----:B------:R-:W2:Y:S01]  /*24b0*/  LDCU.64 UR4, c[0x4][0x48] ;  /* 0x01000900ff0477ac */ /* 0x000ea20008000a00 */
[----:B------:R-:W-:Y:S01]  /*24c0*/  CS2R R6, SRZ ;  /* 0x0000000000067805 */ /* 0x000fe2000001ff00 */
[----:B--2---:R-:W-:Y:S02]  /*24d0*/  IMAD.U32 R4, RZ, RZ, UR4 ;  /* 0x00000004ff047e24 */ /* 0x004fe4000f8e00ff */
[----:B0-----:R-:W-:-:S07]  /*24e0*/  IMAD.U32 R5, RZ, RZ, UR5 ;  /* 0x00000005ff057e24 */ /* 0x001fce000f8e00ff */
[----:B------:R-:W-:-:S07]  /*24f0*/  LEPC R20, `(.L_x_53) ;  /* 0x000000001014794e */ /* 0x000fce0000000000 */
[----:B-1----:R-:W-:Y:S05]  /*2500*/  CALL.ABS.NOINC R8 ;  /* 0x0000000008007343 */ /* 0x002fea0003c00000 */
.L_x_53:
[----:B------:R-:W0:Y:S01]  /*2510*/  LDC.64 R2, c[0x4][R2] ;  /* 0x0100000002027b82 */ /* 0x000e220000000a00 */
[----:B------:R-:W1:Y:S01]  /*2520*/  LDCU.64 UR4, c[0x4][0x90] ;  /* 0x01001200ff0477ac */ /* 0x000e620008000a00 */
[----:B------:R-:W-:Y:S01]  /*2530*/  CS2R R6, SRZ ;  /* 0x0000000000067805 */ /* 0x000fe2000001ff00 */
[----:B-1----:R-:W-:Y:S02]  /*2540*/  IMAD.U32 R4, RZ, RZ, UR4 ;  /* 0x00000004ff047e24 */ /* 0x002fe4000f8e00ff */
[----:B------:R-:W-:-:S07]  /*2550*/  IMAD.U32 R5, RZ, RZ, UR5 ;  /* 0x00000005ff057e24 */ /* 0x000fce000f8e00ff */
[----:B------:R-:W-:-:S07]  /*2560*/  LEPC R20, `(.L_x_54) ;  /* 0x000000001014794e */ /* 0x000fce0000000000 */
[----:B0-----:R-:W-:Y:S05]  /*2570*/  CALL.ABS.NOINC R2 ;  /* 0x0000000002007343 */ /* 0x001fea0003c00000 */
.L_x_54:
[----:B------:R-:W-:Y:S05]  /*2580*/  EXIT ;  /* 0x000000000000794d */ /* 0x000fea0003800000 */
        .type           $_Z3RBTP10par_rbNode$_Z12printInorderP10par_rbNode,@function
        .size           $_Z3RBTP10par_rbNode$_Z12printInorderP10par_rbNode,($_Z3RBTP10par_rbNode$_Z13printPreorderP10par_rbNode - $_Z3RBTP10par_rbNode$_Z12printInorderP10par_rbNode)
$_Z3RBTP10par_rbNode$_Z12printInorderP10par_rbNode:
[----:B------:R-:W-:-:S05]  /*2590*/  VIADD R1, R1, 0xffffffc8 ;  /* 0xffffffc801017836 */ /* 0x000fca0000000000 */
[----:B------:R-:W-:Y:S04]  /*25a0*/  STL [R1+0x30], R25 ;  /* 0x0000301901007387 */ /* 0x000fe80000100800 */
[----:B------:R-:W-:Y:S04]  /*25b0*/  STL [R1+0x2c], R24 ;  /* 0x00002c1801007387 */ /* 0x000fe80000100800 */
[----:B------:R-:W-:Y:S04]  /*25c0*/  STL [R1+0x28], R23 ;  /* 0x0000281701007387 */ /* 0x000fe80000100800 */
[----:B------:R-:W-:Y:S04]  /*25d0*/  STL [R1+0x24], R22 ;  /* 0x0000241601007387 */ /* 0x000fe80000100800 */
[----:B------:R-:W-:Y:S04]  /*25e0*/  STL [R1+0x20], R21 ;  /* 0x0000201501007387 */ /* 0x000fe80000100800 */
[----:B------:R-:W-:Y:S04]  /*25f0*/  STL [R1+0x1c], R20 ;  /* 0x00001c1401007387 */ /* 0x000fe80000100800 */
[----:B------:R-:W-:Y:S04]  /*2600*/  STL [R1+0xc], R16 ;  /* 0x00000c1001007387 */ /* 0x000fe80000100800 */
[----:B------:R-:W-:Y:S04]  /*2610*/  STL [R1+0x8], R2 ;  /* 0x0000080201007387 */ /* 0x000fe80000100800 */
[----:B------:R0:W-:Y:S04]  /*2620*/  STL [R1+0x10], R17 ;  /* 0x0000101101007387 */ /* 0x0001e80000100800 */
[----:B------:R1:W-:Y:S04]  /*2630*/  STL [R1+0x18], R19 ;  /* 0x0000181301007387 */ /* 0x0003e80000100800 */
[----:B------:R2:W-:Y:S01]  /*2640*/  STL [R1+0x14], R18 ;  /* 0x0000141201007387 */ /* 0x0005e20000100800 */
[----:B0-----:R-:W0:Y:S05]  /*2650*/  BMOV.32.CLEAR R17, B6 ;  /* 0x0000000006117355 */ /* 0x001e2a0000100000 */
[----:B------:R-:W-:Y:S01]  /*2660*/  BSSY B6, `(.L_x_55) ;  /* 0x000003b000067945 */ /* 0x000fe20003800000 */
[----:B-1----:R-:W-:-:S02]  /*2670*/  IMAD.MOV.U32 R19, RZ, RZ, R5 ;  /* 0x000000ffff137224 */ /* 0x002fc400078e0005 */
[----:B--2---:R-:W-:Y:S01]  /*2680*/  IMAD.MOV.U32 R18, RZ, RZ, R4 ;  /* 0x000000ffff127224 */ /* 0x004fe200078e0004 */
[----:B------:R-:W1:Y:S08]  /*2690*/  LDC.64 R22, c[0x0][0x358] ;  /* 0x0000d600ff167b82 */ /* 0x000e700000000a00 */
[----:B------:R-:W2:Y:S01]  /*26a0*/  LDC.64 R4, c[0x4][0x18] ;  /* 0x01000600ff047b82 */ /* 0x000ea20000000a00 */
[----:B-1----:R-:W-:-:S02]  /*26b0*/  R2UR UR4, R22 ;  /* 0x00000000160472ca */ /* 0x002fc400000e0000 */
[----:B------:R-:W-:-:S13]  /*26c0*/  R2UR UR5, R23 ;  /* 0x00000000170572ca */ /* 0x000fda00000e0000 */
[----:B--2---:R-:W2:Y:S01]  /*26d0*/  LDG.E.64 R4, desc[UR4][R4.64] ;  /* 0x0000000404047981 */ /* 0x004ea2000c1e1b00 */
[----:B------:R-:W1:Y:S01]  /*26e0*/  LDCU UR4, c[0x0][0x2f8] ;  /* 0x00005f00ff0477ac */ /* 0x000e620008000800 */
[----:B------:R-:W3:Y:S01]  /*26f0*/  LDCU UR5, c[0x0][0x2fc] ;  /* 0x00005f80ff0577ac */ /* 0x000ee20008000800 */
[----:B-1----:R-:W-:-:S05]  /*2700*/  IADD3 R16, P1, PT, R1, UR4, RZ ;  /* 0x0000000401107c10 */ /* 0x002fca000ff3e0ff */
[----:B---3--:R-:W-:Y:S01]  /*2710*/  IMAD.X R2, RZ, RZ, UR5, P1 ;  /* 0x00000005ff027e24 */ /* 0x008fe200088e06ff */
[----:B--2---:R-:W-:-:S04]  /*2720*/  ISETP.NE.U32.AND P0, PT, R18, R4, PT ;  /* 0x000000041200720c */ /* 0x004fc80003f05070 */
[----:B------:R-:W-:-:S13]  /*2730*/  ISETP.NE.AND.EX P0, PT, R19, R5, PT, P0 ;  /* 0x000000051300720c */ /* 0x000fda0003f05300 */
[----:B0-----:R-:W-:Y:S05]  /*2740*/  @!P0 BRA `(.L_x_56) ;  /* 0x0000000000b08947 */ /* 0x001fea0003800000 */
[----:B------:R-:W-:Y:S02]  /*2750*/  R2UR UR4, R22 ;  /* 0x00000000160472ca */ /* 0x000fe400000e0000 */
[----:B------:R-:W-:-:S13]  /*2760*/  R2UR UR5, R23 ;  /* 0x00000000170572ca */ /* 0x000fda00000e0000 */
[----:B------:R0:W5:Y:S01]  /*2770*/  LD.E.64 R4, desc[UR4][R18.64+0x8] ;  /* 0x0000080412047980 */ /* 0x000162000c101b00 */
[----:B------:R-:W-:Y:S01]  /*2780*/  MOV R20, 0x27b0 ;  /* 0x000027b000147802 */ /* 0x000fe20000000f00 */
[----:B------:R-:W-:-:S07]  /*2790*/  IMAD.MOV.U32 R21, RZ, RZ, 0x0 ;  /* 0x00000000ff157424 */ /* 0x000fce00078e00ff */
[----:B0----5:R-:W-:Y:S05]  /*27a0*/  CALL.REL.NOINC `($_Z3RBTP10par_rbNode$_Z12printInorderP10par_rbNode) ;  /* 0xfffffffc00787944 */ /* 0x021fea0003c3ffff */
[----:B------:R-:W-:Y:S02]  /*27b0*/  R2UR UR4, R22 ;  /* 0x00000000160472ca */ /* 0x000fe400000e0000 */
[----:B------:R-:W-:-:S13]  /*27c0*/  R2UR UR5, R23 ;  /* 0x00000000170572ca */ /* 0x000fda00000e0000 */
[----:B------:R-:W2:Y:S01]  /*27d0*/  LD.E R0, desc[UR4][R18.64] ;  /* 0x0000000412007980 */ /* 0x000ea2000c101900 */
[----:B------:R-:W-:Y:S01]  /*27e0*/  MOV R24, 0x0 ;  /* 0x0000000000187802 */ /* 0x000fe20000000f00 */
[----:B------:R-:W0:Y:S01]  /*27f0*/  LDCU.64 UR4, c[0x4][0x58] ;  /* 0x01000b00ff0477ac */ /* 0x000e220008000a00 */
[----:B------:R-:W-:Y:S02]  /*2800*/  IMAD.MOV.U32 R6, RZ, RZ, R16 ;  /* 0x000000ffff067224 */ /* 0x000fe400078e0010 */
[----:B------:R1:W3:Y:S01]  /*2810*/  LDC.64 R8, c[0x4][R24] ;  /* 0x0100000018087b82 */ /* 0x0002e20000000a00 */
[----:B------:R-:W-:Y:S02]  /*2820*/  IMAD.MOV.U32 R7, RZ, RZ, R2 ;  /* 0x000000ffff077224 */ /* 0x000fe400078e0002 */
[----:B0-----:R-:W-:Y:S02]  /*2830*/  IMAD.U32 R4, RZ, RZ, UR4 ;  /* 0x00000004ff047e24 */ /* 0x001fe4000f8e00ff */
[----:B------:R-:W-:Y:S01]  /*2840*/  IMAD.U32 R5, RZ, RZ, UR5 ;  /* 0x00000005ff057e24 */ /* 0x000fe2000f8e00ff */
[----:B--23--:R1:W-:Y:S06]  /*2850*/  STL [R1], R0 ;  /* 0x0000000001007387 */ /* 0x00c3ec0000100800 */
[----:B------:R-:W-:-:S07]  /*2860*/  LEPC R20, `(.L_x_57) ;  /* 0x000000001014794e */ /* 0x000fce0000000000 */
[----:B-1----:R-:W-:Y:S05]  /*2870*/  CALL.ABS.NOINC R8 ;  /* 0x0000000008007343 */ /* 0x002fea0003c00000 */
.L_x_57:
[----:B------:R-:W-:Y:S02]  /*2880*/  R2UR UR4, R22 ;  /* 0x00000000160472ca */ /* 0x000fe400000e0000 */
[----:B------:R-:W-:-:S13]  /*2890*/  R2UR UR5, R23 ;  /* 0x00000000170572ca */ /* 0x000fda00000e0000 */
[----:B------:R-:W2:Y:S01]  /*28a0*/  LD.E R0, desc[UR4][R18.64+0x4] ;  /* 0x0000040412007980 */ /* 0x000ea2000c101900 */
[----:B------:R0:W1:Y:S01]  /*28b0*/  LDC.64 R8, c[0x4][R24] ;  /* 0x0100000018087b82 */ /* 0x0000620000000a00 */
[----:B------:R-:W3:Y:S01]  /*28c0*/  LDCU.64 UR4, c[0x4][0x60] ;  /* 0x01000c00ff0477ac */ /* 0x000ee20008000a00 */
[----:B------:R-:W-:Y:S02]  /*28d0*/  IMAD.MOV.U32 R6, RZ, RZ, R16 ;  /* 0x000000ffff067224 */ /* 0x000fe400078e0010 */
[----:B------:R-:W-:Y:S02]  /*28e0*/  IMAD.MOV.U32 R7, RZ, RZ, R2 ;  /* 0x000000ffff077224 */ /* 0x000fe400078e0002 */
[----:B---3--:R-:W-:Y:S02]  /*28f0*/  IMAD.U32 R4, RZ, RZ, UR4 ;  /* 0x00000004ff047e24 */ /* 0x008fe4000f8e00ff */
[----:B------:R-:W-:Y:S01]  /*2900*/  IMAD.U32 R5, RZ, RZ, UR5 ;  /* 0x00000005ff057e24 */ /* 0x000fe2000f8e00ff */
[----:B-12---:R0:W-:Y:S06]  /*2910*/  STL [R1], R0 ;  /* 0x0000000001007387 */ /* 0x0061ec0000100800 */
[----:B------:R-:W-:-:S07]  /*2920*/  LEPC R20, `(.L_x_58) ;  /* 0x000000001014794e */ /* 0x000fce0000000000 */
[----:B0-----:R-:W-:Y:S05]  /*2930*/  CALL.ABS.NOINC R8 ;  /* 0x0000000008007343 */ /* 0x001fea0003c00000 */
.L_x_58:
[----:B------:R-:W0:Y:S01]  /*2940*/  LDC.64 R24, c[0x4][R24] ;  /* 0x0100000018187b82 */ /* 0x000e220000000a00 */
[----:B------:R-:W1:Y:S01]  /*2950*/  LDCU.64 UR4, c[0x4][0x68] ;  /* 0x01000d00ff0477ac */ /* 0x000e620008000a00 */
[----:B------:R-:W-:Y:S01]  /*2960*/  CS2R R6, SRZ ;  /* 0x0000000000067805 */ /* 0x000fe2000001ff00 */
[----:B-1----:R-:W-:Y:S02]  /*2970*/  IMAD.U32 R4, RZ, RZ, UR4 ;  /* 0x00000004ff047e24 */ /* 0x002fe4000f8e00ff */
[----:B------:R-:W-:-:S07]  /*2980*/  IMAD.U32 R5, RZ, RZ, UR5 ;  /* 0x00000005ff057e24 */ /* 0x000fce000f8e00ff */
[----:B------:R-:W-:-:S07]  /*2990*/  LEPC R20, `(.L_x_59) ;  /* 0x000000001014794e */ /* 0x000fce0000000000 */
[----:B0-----:R-:W-:Y:S05]  /*29a0*/  CALL.ABS.NOINC R24 ;  /* 0x0000000018007343 */ /* 0x001fea0003c00000 */
.L_x_59:
[----:B------:R-:W-:Y:S02]  /*29b0*/  R2UR UR4, R22 ;  /* 0x00000000160472ca */ /* 0x000fe400000e0000 */
[----:B------:R-:W-:-:S13]  /*29c0*/  R2UR UR5, R23 ;  /* 0x00000000170572ca */ /* 0x000fda00000e0000 */
[----:B------:R0:W5:Y:S01]  /*29d0*/  LD.E.64 R4, desc[UR4][R18.64+0x10] ;  /* 0x0000100412047980 */ /* 0x000162000c101b00 */
[----:B------:R-:W-:Y:S01]  /*29e0*/  MOV R20, 0x2a10 ;  /* 0x00002a1000147802 */ /* 0x000fe20000000f00 */
[----:B------:R-:W-:-:S07]  /*29f0*/  IMAD.MOV.U32 R21, RZ, RZ, 0x0 ;  /* 0x00000000ff157424 */ /* 0x000fce00078e00ff */
[----:B0----5:R-:W-:Y:S05]  /*2a00*/  CALL.REL.NOINC `($_Z3RBTP10par_rbNode$_Z12printInorderP10par_rbNode) ;  /* 0xfffffff800e07944 */ /* 0x021fea0003c3ffff */
.L_x_56:
[----:B------:R-:W-:Y:S05]  /*2a10*/  BSYNC B6 ;  /* 0x0000000000067941 */ /* 0x000fea0003800000 */
.L_x_55:
[----:B------:R-:W2:Y:S01]  /*2a20*/  LDL R20, [R1+0x1c] ;  /* 0x00001c0001147983 */ /* 0x000ea20000100800 */
[----:B------:R0:W-:Y:S05]  /*2a30*/  BMOV.32 B6, R17 ;  /* 0x0000001106007356 */ /* 0x0001ea0000000000 */
[----:B------:R-:W2:Y:S04]  /*2a40*/  LDL R21, [R1+0x20] ;  /* 0x0000200001157983 */ /* 0x000ea80000100800 */
[----:B------:R-:W2:Y:S04]  /*2a50*/  LDL R2, [R1+0x8] ;  /* 0x0000080001027983 */ /* 0x000ea80000100800 */
[----:B------:R-:W2:Y:S04]  /*2a60*/  LDL R16, [R1+0xc] ;  /* 0x00000c0001107983 */ /* 0x000ea80000100800 */
[----:B0-----:R-:W2:Y:S04]  /*2a70*/  LDL R17, [R1+0x10] ;  /* 0x0000100001117983 */ /* 0x001ea80000100800 */
[----:B------:R-:W2:Y:S04]  /*2a80*/  LDL R18, [R1+0x14] ;  /* 0x0000140001127983 */ /* 0x000ea80000100800 */
[----:B------:R-:W2:Y:S04]  /*2a90*/  LDL R19, [R1+0x18] ;  /* 0x0000180001137983 */ /* 0x000ea80000100800 */
[----:B------:R-:W2:Y:S04]  /*2aa0*/  LDL R22, [R1+0x24] ;  /* 0x0000240001167983 */ /* 0x000ea80000100800 */
[----:B------:R-:W2:Y:S04]  /*2ab0*/  LDL R23, [R1+0x28] ;  /* 0x0000280001177983 */ /* 0x000ea80000100800 */
[----:B------:R-:W2:Y:S04]  /*2ac0*/  LDL R24, [R1+0x2c] ;  /* 0x00002c0001187983 */ /* 0x000ea80000100800 */
[----:B------:R0:W2:Y:S02]  /*2ad0*/  LDL R25, [R1+0x30] ;  /* 0x0000300001197983 */ /* 0x0000a40000100800 */
[----:B0-----:R-:W-:Y:S01]  /*2ae0*/  VIADD R1, R1, 0x38 ;  /* 0x0000003801017836 */ /* 0x001fe20000000000 */
[----:B--2---:R-:W-:Y:S06]  /*2af0*/  RET.REL.NODEC R20 `(_Z3RBTP10par_rbNode) ;  /* 0xffffffd414407950 */ /* 0x004fec0003c3ffff */
        .type           $_Z3RBTP10par_rbNode$_Z13printPreorderP10par_rbNode,@function
        .size           $_Z3RBTP10par_rbNode$_Z13printPreorderP10par_rbNode,($_Z3RBTP10par_rbNode$_Z14printPostorderP10par_rbNode - $_Z3RBTP10par_rbNode$_Z13printPreorderP10par_rbNode)
$_Z3RBTP10par_rbNode$_Z13printPreorderP10par_rbNode:
        /* <DEDUP_REMOVED lines=40> */
.L_x_62:
        /* <DEDUP_REMOVED lines=12> */
.L_x_63:
[----:B------:R-:W0:Y:S01]  /*2e40*/  LDC.64 R22, c[0x4][R22] ;  /* 0x0100000016167b82 */ /* 0x000e220000000a00 */
[----:B------:R-:W1:Y:S01]  /*2e50*/  LDCU.64 UR4, c[0x4][0x68] ;  /* 0x01000d00ff0477ac */ /* 0x000e620008000a00 */
[----:B------:R-:W-:Y:S01]  /*2e60*/  CS2R R6, SRZ ;  /* 0x0000000000067805 */ /* 0x000fe2000001ff00 */
[----:B-1----:R-:W-:Y:S02]  /*2e70*/  IMAD.U32 R4, RZ, RZ, UR4 ;  /* 0x00000004ff047e24 */ /* 0x002fe4000f8e00ff */
[----:B------:R-:W-:-:S07]  /*2e80*/  IMAD.U32 R5, RZ, RZ, UR5 ;  /* 0x00000005ff057e24 */ /* 0x000fce000f8e00ff */
[----:B------:R-:W-:-:S07]  /*2e90*/  LEPC R20, `(.L_x_64) ;  /* 0x000000001014794e */ /* 0x000fce0000000000 */
[----:B0-----:R-:W-:Y:S05]  /*2ea0*/  CALL.ABS.NOINC R22 ;  /* 0x0000000016007343 */ /* 0x001fea0003c00000 */
.L_x_64:
[----:B------:R-:W-:Y:S02]  /*2eb0*/  R2UR UR4, R18 ;  /* 0x00000000120472ca */ /* 0x000fe400000e0000 */
[----:B------:R-:W-:-:S13]  /*2ec0*/  R2UR UR5, R19 ;  /* 0x00000000130572ca */ /* 0x000fda00000e0000 */
[----:B------:R0:W5:Y:S01]  /*2ed0*/  LD.E.64 R4, desc[UR4][R16.64+0x8] ;  /* 0x0000080410047980 */ /* 0x000162000c101b00 */
[----:B------:R-:W-:Y:S01]  /*2ee0*/  MOV R20, 0x2f10 ;  /* 0x00002f1000147802 */ /* 0x000fe20000000f00 */
[----:B------:R-:W-:-:S07]  /*2ef0*/  IMAD.MOV.U32 R21, RZ, RZ, 0x0 ;  /* 0x00000000ff157424 */ /* 0x000fce00078e00ff */
[----:B0----5:R-:W-:Y:S05]  /*2f00*/  CALL.REL.NOINC `($_Z3RBTP10par_rbNode$_Z13printPreorderP10par_rbNode) ;  /* 0xfffffff800fc7944 */ /* 0x021fea0003c3ffff */
[----:B------:R-:W-:Y:S02]  /*2f10*/  R2UR UR4, R18 ;  /* 0x00000000120472ca */ /* 0x000fe400000e0000 */
[----:B------:R-:W-:-:S13]  /*2f20*/  R2UR UR5, R19 ;  /* 0x00000000130572ca */ /* 0x000fda00000e0000 */
[----:B------:R0:W5:Y:S01]  /*2f30*/  LD.E.64 R4, desc[UR4][R16.64+0x10] ;  /* 0x0000100410047980 */ /* 0x000162000c101b00 */
[----:B------:R-:W-:Y:S01]  /*2f40*/  MOV R20, 0x2f70 ;  /* 0x00002f7000147802 */ /* 0x000fe20000000f00 */
[----:B------:R-:W-:-:S07]  /*2f50*/  IMAD.MOV.U32 R21, RZ, RZ, 0x0 ;  /* 0x00000000ff157424 */ /* 0x000fce00078e00ff */
[----:B0----5:R-:W-:Y:S05]  /*2f60*/  CALL.REL.NOINC `($_Z3RBTP10par_rbNode$_Z13printPreorderP10par_rbNode) ;  /* 0xfffffff800e47944 */ /* 0x021fea0003c3ffff */
.L_x_61:
[----:B------:R-:W-:Y:S05]  /*2f70*/  BSYNC B6 ;  /* 0x0000000000067941 */ /* 0x000fea0003800000 */
.L_x_60:
[----:B------:R-:W2:Y:S01]  /*2f80*/  LDL R20, [R1+0x1c] ;  /* 0x00001c0001147983 */ /* 0x000ea20000100800 */
[----:B------:R0:W-:Y:S05]  /*2f90*/  BMOV.32 B6, R2 ;  /* 0x0000000206007356 */ /* 0x0001ea0000000000 */
[----:B------:R-:W2:Y:S04]  /*2fa0*/  LDL R21, [R1+0x20] ;  /* 0x0000200001157983 */ /* 0x000ea80000100800 */
[----:B0-----:R-:W2:Y:S04]  /*2fb0*/  LDL R2, [R1+0x8] ;  /* 0x0000080001027983 */ /* 0x001ea80000100800 */
[----:B------:R-:W2:Y:S04]  /*2fc0*/  LDL R16, [R1+0xc] ;  /* 0x00000c0001107983 */ /* 0x000ea80000100800 */
        /* <DEDUP_REMOVED lines=8> */
        .type           $_Z3RBTP10par_rbNode$_Z14printPostorderP10par_rbNode,@function
        .size           $_Z3RBTP10par_rbNode$_Z14printPostorderP10par_rbNode,(.L_x_72 - $_Z3RBTP10par_rbNode$_Z14printPostorderP10par_rbNode)
$_Z3RBTP10par_rbNode$_Z14printPostorderP10par_rbNode:
        /* <DEDUP_REMOVED lines=33> */
[----:B0----5:R-:W-:Y:S05]  /*3260*/  CALL.REL.NOINC `($_Z3RBTP10par_rbNode$_Z14printPostorderP10par_rbNode) ;  /* 0xfffffffc00787944 */ /* 0x021fea0003c3ffff */
        /* <DEDUP_REMOVED lines=19> */
.L_x_67:
        /* <DEDUP_REMOVED lines=12> */
.L_x_68:
[----:B------:R-:W0:Y:S01]  /*3460*/  LDC.64 R24, c[0x4][R24] ;  /* 0x0100000018187b82 */ /* 0x000e220000000a00 */
[----:B------:R-:W1:Y:S01]  /*3470*/  LDCU.64 UR4, c[0x4][0x68] ;  /* 0x01000d00ff0477ac */ /* 0x000e620008000a00 */
[----:B------:R-:W-:Y:S01]  /*3480*/  CS2R R6, SRZ ;  /* 0x0000000000067805 */ /* 0x000fe2000001ff00 */
[----:B-1----:R-:W-:Y:S02]  /*3490*/  IMAD.U32 R4, RZ, RZ, UR4 ;  /* 0x00000004ff047e24 */ /* 0x002fe4000f8e00ff */
[----:B------:R-:W-:-:S07]  /*34a0*/  IMAD.U32 R5, RZ, RZ, UR5 ;  /* 0x00000005ff057e24 */ /* 0x000fce000f8e00ff */
[----:B------:R-:W-:-:S07]  /*34b0*/  LEPC R20, `(.L_x_66) ;  /* 0x000000001014794e */ /* 0x000fce0000000000 */
[----:B0-----:R-:W-:Y:S05]  /*34c0*/  CALL.ABS.NOINC R24 ;  /* 0x0000000018007343 */ /* 0x001fea0003c00000 */
.L_x_66:
[----:B------:R-:W-:Y:S05]  /*34d0*/  BSYNC B6 ;  /* 0x0000000000067941 */ /* 0x000fea0003800000 */
.L_x_65:
        /* <DEDUP_REMOVED lines=14> */
.L_x_69:
[----:B------:R-:W-:-:S00]  /*35c0*/  BRA `(.L_x_69) ;  /* 0xfffffffc00fc7947 */ /* 0x000fc0000383ffff */
[----:B------:R-:W-:-:S00]  /*35d0*/  NOP ;  /* 0x0000000000007918 */ /* 0x000fc00000000000 */
        /* <DEDUP_REMOVED lines=10> */
.L_x_72:


//--------------------- .nv.global.init           --------------------------
	.section	.nv.global.init,"aw",@progbits
.nv.global.init:
	.type		$str$2,@object
	.size		$str$2,($str$9 - $str$2)
$str$2:
        /*0000*/ 	.byte	0x0a, 0x00
	.type		$str$9,@object
	.size		$str$9,($str$8 - $str$9)
$str$9:
        /*0002*/ 	.byte	0x20, 0x20, 0x00
	.type		$str$8,@object
	.size		$str$8,($str$7 - $str$8)
$str$8:
        /*0005*/ 	.byte	0x25, 0x64, 0x00
	.type		$str$7,@object
	.size		$str$7,($str$14 - $str$7)
$str$7:
        /*0008*/ 	.byte	0x25, 0x64, 0x2d, 0x00
	.type		$str$14,@object
	.size		$str$14,($str$12 - $str$14)
$str$14:
        /*000c*/ 	.byte	0x44, 0x6f, 0x6e, 0x65, 0x0a, 0x00
	.type		$str$12,@object
	.size		$str$12,($str$11 - $str$12)
$str$12:
        /*0012*/ 	.byte	0x49, 0x6e, 0x4f, 0x72, 0x64, 0x65, 0x72, 0x3a, 0x20, 0x00
	.type		$str$11,@object
	.size		$str$11,($str$13 - $str$11)
$str$11:
        /*001c*/ 	.byte	0x50, 0x72, 0x65, 0x4f, 0x72, 0x64, 0x65, 0x72, 0x3a, 0x20, 0x00
	.type		$str$13,@object
	.size		$str$13,($str - $str$13)
$str$13:
        /*0027*/ 	.byte	0x50, 0x6f, 0x73, 0x74, 0x4f, 0x72, 0x64, 0x65, 0x72, 0x3a, 0x20, 0x00
	.type		$str,@object
	.size		$str,($str$1 - $str)
$str:
        /*0033*/ 	.byte	0x4e, 0x49, 0x4c, 0x20, 0x63, 0x72, 0x65, 0x61, 0x74, 0x65, 0x64, 0x0a, 0x00
	.type		$str$1,@object
	.size		$str$1,($str$10 - $str$1)
$str$1:
        /*0040*/ 	.byte	0x54, 0x72, 0x65, 0x65, 0x20, 0x43, 0x72, 0x65, 0x61, 0x74, 0x65, 0x64, 0x20, 0x0a, 0x00
	.type		$str$10,@object
	.size		$str$10,($str$6 - $str$10)
$str$10:
        /*004f*/ 	.byte	0x53, 0x74, 0x61, 0x72, 0x74, 0x69, 0x6e, 0x67, 0x20, 0x74, 0x68, 0x65, 0x20, 0x54, 0x72, 0x65
        /*005f*/ 	.byte	0x65, 0x0a, 0x00
	.type		$str$6,@object
	.size		$str$6,(.L_9 - $str$6)
$str$6:
        /*0062*/ 	.byte	0x44, 0x75, 0x70, 0x6c, 0x69, 0x63, 0x61, 0x74, 0x65, 0x20, 0x4e, 0x6f, 0x64, 0x65, 0x73, 0x20
        /*0072*/ 	.byte	0x61, 0x72, 0x65, 0x20, 0x6e, 0x6f, 0x74, 0x20, 0x61, 0x6c, 0x6c, 0x6f, 0x77, 0x65, 0x64, 0x0a
        /*0082*/ 	.byte	0x00
.L_9:


//--------------------- .nv.shared.reserved.0     --------------------------
	.section	.nv.shared.reserved.0,"aw",@nobits
	.weak		__nv_reservedSMEM_offset_0_alias
	.size		__nv_reservedSMEM_offset_0_alias, 0, 64
	.other		__nv_reservedSMEM_offset_0_alias,@"STO_CUDA_RESERVED_SHARED STV_DEFAULT"
__nv_reservedSMEM_offset_0_alias:
	.zero		0
	.zero		64


//--------------------- .nv.global                --------------------------
	.section	.nv.global,"aw",@nobits
	.align	8
.nv.global:
	.type		nodes,@object
	.size		nodes,(rtSibling - nodes)
nodes:
	.zero		8
	.type		rtSibling,@object
	.size		rtSibling,(NIL - rtSibling)
rtSibling:
	.zero		8
	.type		NIL,@object
	.size		NIL,(root - NIL)
NIL:
	.zero		8
	.type		root,@object
	.size		root,(rtParent - root)
root:
	.zero		8
	.type		rtParent,@object
	.size		rtParent,(nodeIndex - rtParent)
rtParent:
	.zero		8
	.type		nodeIndex,@object
	.size		nodeIndex,(.L_5 - nodeIndex)
nodeIndex:
	.zero		4
.L_5:


//--------------------- .nv.constant0._Z3RBTP10par_rbNode --------------------------
	.section	.nv.constant0._Z3RBTP10par_rbNode,"a",@progbits
	.sectionflags	@""
	.align	4
.nv.constant0._Z3RBTP10par_rbNode:
	.zero		904


//--------------------- SYMBOLS --------------------------

	.type		.nv.reservedSmem.offset0,@object
	.size		.nv.reservedSmem.offset0,0x4
	.type		vprintf,@function
